//
// Generated by NVIDIA NVVM Compiler
//
// Compiler Build ID: CL-36424714
// Cuda compilation tools, release 13.0, V13.0.88
// Based on NVVM 20.0.0
//

.version 9.0
.target sm_100
.address_size 64

	// .globl	_Z28lora_fused_qkv_expand_kernelI13__nv_bfloat16S0_EvPKT_PKvPT0_PKiS9_S9_S9_S9_S9_S9_S9_S9_S9_S9_iiiiibiiii

.visible .entry _Z28lora_fused_qkv_expand_kernelI13__nv_bfloat16S0_EvPKT_PKvPT0_PKiS9_S9_S9_S9_S9_S9_S9_S9_S9_S9_iiiiibiiii(
	.param .u64 .ptr .align 1 _Z28lora_fused_qkv_expand_kernelI13__nv_bfloat16S0_EvPKT_PKvPT0_PKiS9_S9_S9_S9_S9_S9_S9_S9_S9_S9_iiiiibiiii_param_0,
	.param .u64 .ptr .align 1 _Z28lora_fused_qkv_expand_kernelI13__nv_bfloat16S0_EvPKT_PKvPT0_PKiS9_S9_S9_S9_S9_S9_S9_S9_S9_S9_iiiiibiiii_param_1,
	.param .u64 .ptr .align 1 _Z28lora_fused_qkv_expand_kernelI13__nv_bfloat16S0_EvPKT_PKvPT0_PKiS9_S9_S9_S9_S9_S9_S9_S9_S9_S9_iiiiibiiii_param_2,
	.param .u64 .ptr .align 1 _Z28lora_fused_qkv_expand_kernelI13__nv_bfloat16S0_EvPKT_PKvPT0_PKiS9_S9_S9_S9_S9_S9_S9_S9_S9_S9_iiiiibiiii_param_3,
	.param .u64 .ptr .align 1 _Z28lora_fused_qkv_expand_kernelI13__nv_bfloat16S0_EvPKT_PKvPT0_PKiS9_S9_S9_S9_S9_S9_S9_S9_S9_S9_iiiiibiiii_param_4,
	.param .u64 .ptr .align 1 _Z28lora_fused_qkv_expand_kernelI13__nv_bfloat16S0_EvPKT_PKvPT0_PKiS9_S9_S9_S9_S9_S9_S9_S9_S9_S9_iiiiibiiii_param_5,
	.param .u64 .ptr .align 1 _Z28lora_fused_qkv_expand_kernelI13__nv_bfloat16S0_EvPKT_PKvPT0_PKiS9_S9_S9_S9_S9_S9_S9_S9_S9_S9_iiiiibiiii_param_6,
	.param .u64 .ptr .align 1 _Z28lora_fused_qkv_expand_kernelI13__nv_bfloat16S0_EvPKT_PKvPT0_PKiS9_S9_S9_S9_S9_S9_S9_S9_S9_S9_iiiiibiiii_param_7,
	.param .u64 .ptr .align 1 _Z28lora_fused_qkv_expand_kernelI13__nv_bfloat16S0_EvPKT_PKvPT0_PKiS9_S9_S9_S9_S9_S9_S9_S9_S9_S9_iiiiibiiii_param_8,
	.param .u64 .ptr .align 1 _Z28lora_fused_qkv_expand_kernelI13__nv_bfloat16S0_EvPKT_PKvPT0_PKiS9_S9_S9_S9_S9_S9_S9_S9_S9_S9_iiiiibiiii_param_9,
	.param .u64 .ptr .align 1 _Z28lora_fused_qkv_expand_kernelI13__nv_bfloat16S0_EvPKT_PKvPT0_PKiS9_S9_S9_S9_S9_S9_S9_S9_S9_S9_iiiiibiiii_param_10,
	.param .u64 .ptr .align 1 _Z28lora_fused_qkv_expand_kernelI13__nv_bfloat16S0_EvPKT_PKvPT0_PKiS9_S9_S9_S9_S9_S9_S9_S9_S9_S9_iiiiibiiii_param_11,
	.param .u64 .ptr .align 1 _Z28lora_fused_qkv_expand_kernelI13__nv_bfloat16S0_EvPKT_PKvPT0_PKiS9_S9_S9_S9_S9_S9_S9_S9_S9_S9_iiiiibiiii_param_12,
	.param .u64 .ptr .align 1 _Z28lora_fused_qkv_expand_kernelI13__nv_bfloat16S0_EvPKT_PKvPT0_PKiS9_S9_S9_S9_S9_S9_S9_S9_S9_S9_iiiiibiiii_param_13,
	.param .u32 _Z28lora_fused_qkv_expand_kernelI13__nv_bfloat16S0_EvPKT_PKvPT0_PKiS9_S9_S9_S9_S9_S9_S9_S9_S9_S9_iiiiibiiii_param_14,
	.param .u32 _Z28lora_fused_qkv_expand_kernelI13__nv_bfloat16S0_EvPKT_PKvPT0_PKiS9_S9_S9_S9_S9_S9_S9_S9_S9_S9_iiiiibiiii_param_15,
	.param .u32 _Z28lora_fused_qkv_expand_kernelI13__nv_bfloat16S0_EvPKT_PKvPT0_PKiS9_S9_S9_S9_S9_S9_S9_S9_S9_S9_iiiiibiiii_param_16,
	.param .u32 _Z28lora_fused_qkv_expand_kernelI13__nv_bfloat16S0_EvPKT_PKvPT0_PKiS9_S9_S9_S9_S9_S9_S9_S9_S9_S9_iiiiibiiii_param_17,
	.param .u32 _Z28lora_fused_qkv_expand_kernelI13__nv_bfloat16S0_EvPKT_PKvPT0_PKiS9_S9_S9_S9_S9_S9_S9_S9_S9_S9_iiiiibiiii_param_18,
	.param .u8 _Z28lora_fused_qkv_expand_kernelI13__nv_bfloat16S0_EvPKT_PKvPT0_PKiS9_S9_S9_S9_S9_S9_S9_S9_S9_S9_iiiiibiiii_param_19,
	.param .u32 _Z28lora_fused_qkv_expand_kernelI13__nv_bfloat16S0_EvPKT_PKvPT0_PKiS9_S9_S9_S9_S9_S9_S9_S9_S9_S9_iiiiibiiii_param_20,
	.param .u32 _Z28lora_fused_qkv_expand_kernelI13__nv_bfloat16S0_EvPKT_PKvPT0_PKiS9_S9_S9_S9_S9_S9_S9_S9_S9_S9_iiiiibiiii_param_21,
	.param .u32 _Z28lora_fused_qkv_expand_kernelI13__nv_bfloat16S0_EvPKT_PKvPT0_PKiS9_S9_S9_S9_S9_S9_S9_S9_S9_S9_iiiiibiiii_param_22,
	.param .u32 _Z28lora_fused_qkv_expand_kernelI13__nv_bfloat16S0_EvPKT_PKvPT0_PKiS9_S9_S9_S9_S9_S9_S9_S9_S9_S9_iiiiibiiii_param_23
)
{
	.reg .pred 	%p<25>;
	.reg .b16 	%rs<37>;
	.reg .b32 	%r<86>;
	.reg .b32 	%f<70>;
	.reg .b64 	%rd<104>;

	ld.param.u64 	%rd18, [_Z28lora_fused_qkv_expand_kernelI13__nv_bfloat16S0_EvPKT_PKvPT0_PKiS9_S9_S9_S9_S9_S9_S9_S9_S9_S9_iiiiibiiii_param_0];
	ld.param.u64 	%rd6, [_Z28lora_fused_qkv_expand_kernelI13__nv_bfloat16S0_EvPKT_PKvPT0_PKiS9_S9_S9_S9_S9_S9_S9_S9_S9_S9_iiiiibiiii_param_1];
	ld.param.u64 	%rd19, [_Z28lora_fused_qkv_expand_kernelI13__nv_bfloat16S0_EvPKT_PKvPT0_PKiS9_S9_S9_S9_S9_S9_S9_S9_S9_S9_iiiiibiiii_param_2];
	ld.param.u64 	%rd7, [_Z28lora_fused_qkv_expand_kernelI13__nv_bfloat16S0_EvPKT_PKvPT0_PKiS9_S9_S9_S9_S9_S9_S9_S9_S9_S9_iiiiibiiii_param_3];
	ld.param.u64 	%rd8, [_Z28lora_fused_qkv_expand_kernelI13__nv_bfloat16S0_EvPKT_PKvPT0_PKiS9_S9_S9_S9_S9_S9_S9_S9_S9_S9_iiiiibiiii_param_4];
	ld.param.u64 	%rd9, [_Z28lora_fused_qkv_expand_kernelI13__nv_bfloat16S0_EvPKT_PKvPT0_PKiS9_S9_S9_S9_S9_S9_S9_S9_S9_S9_iiiiibiiii_param_5];
	ld.param.u64 	%rd10, [_Z28lora_fused_qkv_expand_kernelI13__nv_bfloat16S0_EvPKT_PKvPT0_PKiS9_S9_S9_S9_S9_S9_S9_S9_S9_S9_iiiiibiiii_param_6];
	ld.param.u64 	%rd12, [_Z28lora_fused_qkv_expand_kernelI13__nv_bfloat16S0_EvPKT_PKvPT0_PKiS9_S9_S9_S9_S9_S9_S9_S9_S9_S9_iiiiibiiii_param_8];
	ld.param.u64 	%rd14, [_Z28lora_fused_qkv_expand_kernelI13__nv_bfloat16S0_EvPKT_PKvPT0_PKiS9_S9_S9_S9_S9_S9_S9_S9_S9_S9_iiiiibiiii_param_10];
	ld.param.u64 	%rd17, [_Z28lora_fused_qkv_expand_kernelI13__nv_bfloat16S0_EvPKT_PKvPT0_PKiS9_S9_S9_S9_S9_S9_S9_S9_S9_S9_iiiiibiiii_param_13];
	ld.param.u32 	%r36, [_Z28lora_fused_qkv_expand_kernelI13__nv_bfloat16S0_EvPKT_PKvPT0_PKiS9_S9_S9_S9_S9_S9_S9_S9_S9_S9_iiiiibiiii_param_14];
	ld.param.u32 	%r37, [_Z28lora_fused_qkv_expand_kernelI13__nv_bfloat16S0_EvPKT_PKvPT0_PKiS9_S9_S9_S9_S9_S9_S9_S9_S9_S9_iiiiibiiii_param_15];
	ld.param.u32 	%r38, [_Z28lora_fused_qkv_expand_kernelI13__nv_bfloat16S0_EvPKT_PKvPT0_PKiS9_S9_S9_S9_S9_S9_S9_S9_S9_S9_iiiiibiiii_param_16];
	ld.param.u32 	%r39, [_Z28lora_fused_qkv_expand_kernelI13__nv_bfloat16S0_EvPKT_PKvPT0_PKiS9_S9_S9_S9_S9_S9_S9_S9_S9_S9_iiiiibiiii_param_17];
	ld.param.u32 	%r44, [_Z28lora_fused_qkv_expand_kernelI13__nv_bfloat16S0_EvPKT_PKvPT0_PKiS9_S9_S9_S9_S9_S9_S9_S9_S9_S9_iiiiibiiii_param_18];
	ld.param.s8 	%rs1, [_Z28lora_fused_qkv_expand_kernelI13__nv_bfloat16S0_EvPKT_PKvPT0_PKiS9_S9_S9_S9_S9_S9_S9_S9_S9_S9_iiiiibiiii_param_19];
	ld.param.u32 	%r40, [_Z28lora_fused_qkv_expand_kernelI13__nv_bfloat16S0_EvPKT_PKvPT0_PKiS9_S9_S9_S9_S9_S9_S9_S9_S9_S9_iiiiibiiii_param_20];
	ld.param.u32 	%r41, [_Z28lora_fused_qkv_expand_kernelI13__nv_bfloat16S0_EvPKT_PKvPT0_PKiS9_S9_S9_S9_S9_S9_S9_S9_S9_S9_iiiiibiiii_param_21];
	ld.param.u32 	%r42, [_Z28lora_fused_qkv_expand_kernelI13__nv_bfloat16S0_EvPKT_PKvPT0_PKiS9_S9_S9_S9_S9_S9_S9_S9_S9_S9_iiiiibiiii_param_22];
	ld.param.u32 	%r43, [_Z28lora_fused_qkv_expand_kernelI13__nv_bfloat16S0_EvPKT_PKvPT0_PKiS9_S9_S9_S9_S9_S9_S9_S9_S9_S9_iiiiibiiii_param_23];
	cvta.to.global.u64 	%rd1, %rd18;
	cvta.to.global.u64 	%rd2, %rd19;
	mov.u32 	%r1, %ntid.y;
	add.s32 	%r45, %r1, %r36;
	add.s32 	%r46, %r45, -1;
	div.u32 	%r2, %r46, %r1;
	mov.u32 	%r3, %ctaid.x;
	mov.u32 	%r4, %ctaid.y;
	mov.u32 	%r5, %ctaid.z;
	setp.ge.s32 	%p1, %r5, %r44;
	setp.ge.s32 	%p2, %r4, %r39;
	or.pred  	%p3, %p2, %p1;
	@%p3 bra 	$L__BB0_23;
	cvta.to.global.u64 	%rd20, %rd8;
	mul.wide.u32 	%rd21, %r5, 4;
	add.s64 	%rd22, %rd20, %rd21;
	ld.global.nc.u32 	%r6, [%rd22];
	setp.lt.s32 	%p4, %r6, 0;
	@%p4 bra 	$L__BB0_23;
	cvta.to.global.u64 	%rd23, %rd9;
	mul.wide.u32 	%rd24, %r5, 4;
	add.s64 	%rd25, %rd23, %rd24;
	ld.global.nc.u32 	%r7, [%rd25];
	rem.s32 	%r47, %r3, %r2;
	mul.lo.s32 	%r8, %r47, %r1;
	setp.ge.s32 	%p5, %r8, %r7;
	@%p5 bra 	$L__BB0_23;
	mov.u32 	%r48, %tid.y;
	add.s32 	%r9, %r8, %r48;
	setp.ge.s32 	%p6, %r9, %r7;
	@%p6 bra 	$L__BB0_23;
	mov.u32 	%r49, %ntid.x;
	cvta.to.global.u64 	%rd26, %rd10;
	mul.wide.u32 	%rd27, %r5, 4;
	add.s64 	%rd28, %rd26, %rd27;
	ld.global.nc.u32 	%r50, [%rd28];
	add.s32 	%r51, %r50, %r9;
	cvta.to.global.u64 	%rd29, %rd7;
	mul.wide.s32 	%rd30, %r51, 4;
	add.s64 	%rd31, %rd29, %rd30;
	ld.global.nc.u32 	%r10, [%rd31];
	div.s32 	%r52, %r3, %r2;
	add.s32 	%r53, %r49, %r37;
	add.s32 	%r54, %r53, -1;
	div.u32 	%r55, %r54, %r49;
	rem.s32 	%r56, %r52, %r55;
	mov.u32 	%r57, %tid.x;
	mad.lo.s32 	%r11, %r56, %r49, %r57;
	setp.lt.s32 	%p7, %r10, 0;
	@%p7 bra 	$L__BB0_23;
	cvta.to.global.u64 	%rd32, %rd17;
	mul.wide.u32 	%rd33, %r4, 4;
	add.s64 	%rd34, %rd32, %rd33;
	ld.global.nc.u32 	%r58, [%rd34];
	setp.ge.s32 	%p8, %r11, %r58;
	setp.ge.s32 	%p9, %r10, %r36;
	or.pred  	%p10, %p9, %p8;
	@%p10 bra 	$L__BB0_23;
	ld.param.u64 	%rd103, [_Z28lora_fused_qkv_expand_kernelI13__nv_bfloat16S0_EvPKT_PKvPT0_PKiS9_S9_S9_S9_S9_S9_S9_S9_S9_S9_iiiiibiiii_param_12];
	ld.param.u64 	%rd102, [_Z28lora_fused_qkv_expand_kernelI13__nv_bfloat16S0_EvPKT_PKvPT0_PKiS9_S9_S9_S9_S9_S9_S9_S9_S9_S9_iiiiibiiii_param_11];
	ld.param.u64 	%rd101, [_Z28lora_fused_qkv_expand_kernelI13__nv_bfloat16S0_EvPKT_PKvPT0_PKiS9_S9_S9_S9_S9_S9_S9_S9_S9_S9_iiiiibiiii_param_9];
	cvta.to.global.u64 	%rd35, %rd6;
	mul.wide.u32 	%rd36, %r4, 8;
	add.s64 	%rd37, %rd35, %rd36;
	ld.global.nc.u64 	%rd3, [%rd37];
	cvta.to.global.u64 	%rd38, %rd14;
	mul.wide.u32 	%rd39, %r4, 4;
	add.s64 	%rd4, %rd38, %rd39;
	cvta.to.global.u64 	%rd40, %rd102;
	add.s64 	%rd5, %rd40, %rd39;
	cvta.to.global.u64 	%rd41, %rd103;
	add.s64 	%rd42, %rd41, %rd39;
	ld.global.nc.u32 	%r12, [%rd42];
	mad.lo.s32 	%r13, %r6, %r39, %r4;
	cvta.to.global.u64 	%rd43, %rd101;
	mul.wide.u32 	%rd44, %r13, 4;
	add.s64 	%rd45, %rd43, %rd44;
	ld.global.nc.u32 	%r14, [%rd45];
	setp.lt.s32 	%p11, %r14, 1;
	@%p11 bra 	$L__BB0_23;
	ld.global.nc.u32 	%r60, [%rd5];
	ld.global.nc.u32 	%r61, [%rd4];
	cvta.to.global.u64 	%rd46, %rd12;
	add.s64 	%rd48, %rd46, %rd44;
	ld.global.nc.u32 	%r15, [%rd48];
	mul.lo.s32 	%r16, %r10, %r40;
	mul.lo.s32 	%r62, %r61, %r6;
	mad.lo.s32 	%r17, %r60, %r11, %r62;
	setp.lt.u32 	%p12, %r14, 8;
	mov.f32 	%f69, 0f00000000;
	mov.b32 	%r84, 0;
	@%p12 bra 	$L__BB0_10;
	and.b32  	%r63, %r14, 2147483640;
	neg.s32 	%r82, %r63;
	mad.lo.s32 	%r80, %r15, %r41, %r16;
	shl.b32 	%r20, %r41, 3;
	mov.f32 	%f69, 0f00000000;
	mul.wide.s32 	%rd53, %r41, 2;
	mul.wide.s32 	%rd55, %r12, 2;
	mov.u32 	%r81, %r17;
$L__BB0_9:
	.pragma "nounroll";
	and.b32  	%r84, %r14, 2147483640;
	mul.wide.s32 	%rd49, %r80, 2;
	add.s64 	%rd50, %rd1, %rd49;
	ld.global.nc.u16 	%rs2, [%rd50];
	// begin inline asm
	{ cvt.f32.bf16 %f16, %rs2;}

	// end inline asm
	mul.wide.s32 	%rd51, %r81, 2;
	add.s64 	%rd52, %rd3, %rd51;
	ld.u16 	%rs3, [%rd52];
	// begin inline asm
	{ cvt.f32.bf16 %f17, %rs3;}

	// end inline asm
	fma.rn.f32 	%f32, %f16, %f17, %f69;
	add.s64 	%rd54, %rd50, %rd53;
	ld.global.nc.u16 	%rs4, [%rd54];
	// begin inline asm
	{ cvt.f32.bf16 %f18, %rs4;}

	// end inline asm
	add.s64 	%rd56, %rd52, %rd55;
	ld.u16 	%rs5, [%rd56];
	// begin inline asm
	{ cvt.f32.bf16 %f19, %rs5;}

	// end inline asm
	fma.rn.f32 	%f33, %f18, %f19, %f32;
	add.s64 	%rd57, %rd54, %rd53;
	ld.global.nc.u16 	%rs6, [%rd57];
	// begin inline asm
	{ cvt.f32.bf16 %f20, %rs6;}

	// end inline asm
	add.s64 	%rd58, %rd56, %rd55;
	ld.u16 	%rs7, [%rd58];
	// begin inline asm
	{ cvt.f32.bf16 %f21, %rs7;}

	// end inline asm
	fma.rn.f32 	%f34, %f20, %f21, %f33;
	add.s64 	%rd59, %rd57, %rd53;
	ld.global.nc.u16 	%rs8, [%rd59];
	// begin inline asm
	{ cvt.f32.bf16 %f22, %rs8;}

	// end inline asm
	add.s64 	%rd60, %rd58, %rd55;
	ld.u16 	%rs9, [%rd60];
	// begin inline asm
	{ cvt.f32.bf16 %f23, %rs9;}

	// end inline asm
	fma.rn.f32 	%f35, %f22, %f23, %f34;
	add.s64 	%rd61, %rd59, %rd53;
	ld.global.nc.u16 	%rs10, [%rd61];
	// begin inline asm
	{ cvt.f32.bf16 %f24, %rs10;}

	// end inline asm
	add.s64 	%rd62, %rd60, %rd55;
	ld.u16 	%rs11, [%rd62];
	// begin inline asm
	{ cvt.f32.bf16 %f25, %rs11;}

	// end inline asm
	fma.rn.f32 	%f36, %f24, %f25, %f35;
	add.s64 	%rd63, %rd61, %rd53;
	ld.global.nc.u16 	%rs12, [%rd63];
	// begin inline asm
	{ cvt.f32.bf16 %f26, %rs12;}

	// end inline asm
	add.s64 	%rd64, %rd62, %rd55;
	ld.u16 	%rs13, [%rd64];
	// begin inline asm
	{ cvt.f32.bf16 %f27, %rs13;}

	// end inline asm
	fma.rn.f32 	%f37, %f26, %f27, %f36;
	add.s64 	%rd65, %rd63, %rd53;
	ld.global.nc.u16 	%rs14, [%rd65];
	// begin inline asm
	{ cvt.f32.bf16 %f28, %rs14;}

	// end inline asm
	add.s64 	%rd66, %rd64, %rd55;
	ld.u16 	%rs15, [%rd66];
	// begin inline asm
	{ cvt.f32.bf16 %f29, %rs15;}

	// end inline asm
	fma.rn.f32 	%f38, %f28, %f29, %f37;
	add.s64 	%rd67, %rd65, %rd53;
	ld.global.nc.u16 	%rs16, [%rd67];
	// begin inline asm
	{ cvt.f32.bf16 %f30, %rs16;}

	// end inline asm
	add.s64 	%rd68, %rd66, %rd55;
	ld.u16 	%rs17, [%rd68];
	// begin inline asm
	{ cvt.f32.bf16 %f31, %rs17;}

	// end inline asm
	fma.rn.f32 	%f69, %f30, %f31, %f38;
	add.s32 	%r82, %r82, 8;
	shl.b32 	%r64, %r12, 3;
	add.s32 	%r81, %r81, %r64;
	add.s32 	%r80, %r80, %r20;
	setp.ne.s32 	%p13, %r82, 0;
	@%p13 bra 	$L__BB0_9;
$L__BB0_10:
	and.b32  	%r29, %r14, 7;
	setp.eq.s32 	%p14, %r29, 0;
	@%p14 bra 	$L__BB0_18;
	and.b32  	%r30, %r14, 3;
	setp.lt.u32 	%p15, %r29, 4;
	@%p15 bra 	$L__BB0_13;
	add.s32 	%r65, %r84, %r15;
	mad.lo.s32 	%r66, %r65, %r41, %r16;
	mad.lo.s32 	%r67, %r84, %r12, %r17;
	mul.wide.s32 	%rd69, %r66, 2;
	add.s64 	%rd70, %rd1, %rd69;
	ld.global.nc.u16 	%rs18, [%rd70];
	// begin inline asm
	{ cvt.f32.bf16 %f40, %rs18;}

	// end inline asm
	mul.wide.s32 	%rd71, %r67, 2;
	add.s64 	%rd72, %rd3, %rd71;
	ld.u16 	%rs19, [%rd72];
	// begin inline asm
	{ cvt.f32.bf16 %f41, %rs19;}

	// end inline asm
	fma.rn.f32 	%f48, %f40, %f41, %f69;
	mul.wide.s32 	%rd73, %r41, 2;
	add.s64 	%rd74, %rd70, %rd73;
	ld.global.nc.u16 	%rs20, [%rd74];
	// begin inline asm
	{ cvt.f32.bf16 %f42, %rs20;}

	// end inline asm
	mul.wide.s32 	%rd75, %r12, 2;
	add.s64 	%rd76, %rd72, %rd75;
	ld.u16 	%rs21, [%rd76];
	// begin inline asm
	{ cvt.f32.bf16 %f43, %rs21;}

	// end inline asm
	fma.rn.f32 	%f49, %f42, %f43, %f48;
	add.s64 	%rd77, %rd74, %rd73;
	ld.global.nc.u16 	%rs22, [%rd77];
	// begin inline asm
	{ cvt.f32.bf16 %f44, %rs22;}

	// end inline asm
	add.s64 	%rd78, %rd76, %rd75;
	ld.u16 	%rs23, [%rd78];
	// begin inline asm
	{ cvt.f32.bf16 %f45, %rs23;}

	// end inline asm
	fma.rn.f32 	%f50, %f44, %f45, %f49;
	add.s64 	%rd79, %rd77, %rd73;
	ld.global.nc.u16 	%rs24, [%rd79];
	// begin inline asm
	{ cvt.f32.bf16 %f46, %rs24;}

	// end inline asm
	add.s64 	%rd80, %rd78, %rd75;
	ld.u16 	%rs25, [%rd80];
	// begin inline asm
	{ cvt.f32.bf16 %f47, %rs25;}

	// end inline asm
	fma.rn.f32 	%f69, %f46, %f47, %f50;
	add.s32 	%r84, %r84, 4;
$L__BB0_13:
	setp.eq.s32 	%p16, %r30, 0;
	@%p16 bra 	$L__BB0_18;
	setp.eq.s32 	%p17, %r30, 1;
	@%p17 bra 	$L__BB0_16;
	add.s32 	%r68, %r84, %r15;
	mad.lo.s32 	%r69, %r68, %r41, %r16;
	mad.lo.s32 	%r70, %r84, %r12, %r17;
	mul.wide.s32 	%rd81, %r69, 2;
	add.s64 	%rd82, %rd1, %rd81;
	ld.global.nc.u16 	%rs26, [%rd82];
	// begin inline asm
	{ cvt.f32.bf16 %f52, %rs26;}

	// end inline asm
	mul.wide.s32 	%rd83, %r70, 2;
	add.s64 	%rd84, %rd3, %rd83;
	ld.u16 	%rs27, [%rd84];
	// begin inline asm
	{ cvt.f32.bf16 %f53, %rs27;}

	// end inline asm
	fma.rn.f32 	%f56, %f52, %f53, %f69;
	mul.wide.s32 	%rd85, %r41, 2;
	add.s64 	%rd86, %rd82, %rd85;
	ld.global.nc.u16 	%rs28, [%rd86];
	// begin inline asm
	{ cvt.f32.bf16 %f54, %rs28;}

	// end inline asm
	mul.wide.s32 	%rd87, %r12, 2;
	add.s64 	%rd88, %rd84, %rd87;
	ld.u16 	%rs29, [%rd88];
	// begin inline asm
	{ cvt.f32.bf16 %f55, %rs29;}

	// end inline asm
	fma.rn.f32 	%f69, %f54, %f55, %f56;
	add.s32 	%r84, %r84, 2;
$L__BB0_16:
	and.b32  	%r71, %r14, 1;
	setp.eq.b32 	%p18, %r71, 1;
	not.pred 	%p19, %p18;
	@%p19 bra 	$L__BB0_18;
	add.s32 	%r72, %r84, %r15;
	mad.lo.s32 	%r73, %r72, %r41, %r16;
	mad.lo.s32 	%r74, %r84, %r12, %r17;
	mul.wide.s32 	%rd89, %r73, 2;
	add.s64 	%rd90, %rd1, %rd89;
	ld.global.nc.u16 	%rs30, [%rd90];
	// begin inline asm
	{ cvt.f32.bf16 %f57, %rs30;}

	// end inline asm
	mul.wide.s32 	%rd91, %r74, 2;
	add.s64 	%rd92, %rd3, %rd91;
	ld.u16 	%rs31, [%rd92];
	// begin inline asm
	{ cvt.f32.bf16 %f58, %rs31;}

	// end inline asm
	fma.rn.f32 	%f69, %f57, %f58, %f69;
$L__BB0_18:
	abs.f32 	%f59, %f69;
	setp.equ.f32 	%p20, %f59, 0f7F800000;
	@%p20 bra 	$L__BB0_23;
	ld.param.u64 	%rd100, [_Z28lora_fused_qkv_expand_kernelI13__nv_bfloat16S0_EvPKT_PKvPT0_PKiS9_S9_S9_S9_S9_S9_S9_S9_S9_S9_iiiiibiiii_param_7];
	cvta.to.global.u64 	%rd93, %rd100;
	mul.wide.u32 	%rd94, %r4, 4;
	add.s64 	%rd95, %rd93, %rd94;
	ld.global.nc.u32 	%r75, [%rd95];
	add.s32 	%r76, %r75, %r11;
	mul.lo.s32 	%r77, %r10, %r42;
	mad.lo.s32 	%r78, %r76, %r43, %r77;
	setp.lt.s32 	%p21, %r78, 0;
	mul.lo.s32 	%r79, %r38, %r36;
	setp.ge.s32 	%p22, %r78, %r79;
	or.pred  	%p23, %p21, %p22;
	@%p23 bra 	$L__BB0_23;
	setp.eq.s16 	%p24, %rs1, 0;
	@%p24 bra 	$L__BB0_22;
	// begin inline asm
	{  cvt.rn.bf16.f32 %rs32, %f69;}

	// end inline asm
	mul.wide.u32 	%rd96, %r78, 2;
	add.s64 	%rd97, %rd2, %rd96;
	ld.global.u16 	%rs34, [%rd97];
	// begin inline asm
	{ add.bf16 %rs33,%rs34,%rs32; }

	// end inline asm
	st.global.u16 	[%rd97], %rs33;
	bra.uni 	$L__BB0_23;
$L__BB0_22:
	// begin inline asm
	{  cvt.rn.bf16.f32 %rs36, %f69;}

	// end inline asm
	mul.wide.u32 	%rd98, %r78, 2;
	add.s64 	%rd99, %rd2, %rd98;
	st.global.u16 	[%rd99], %rs36;
$L__BB0_23:
	ret;

}
	// .globl	_Z28lora_fused_qkv_expand_kernelI6__halfS0_EvPKT_PKvPT0_PKiS9_S9_S9_S9_S9_S9_S9_S9_S9_S9_iiiiibiiii
.visible .entry _Z28lora_fused_qkv_expand_kernelI6__halfS0_EvPKT_PKvPT0_PKiS9_S9_S9_S9_S9_S9_S9_S9_S9_S9_iiiiibiiii(
	.param .u64 .ptr .align 1 _Z28lora_fused_qkv_expand_kernelI6__halfS0_EvPKT_PKvPT0_PKiS9_S9_S9_S9_S9_S9_S9_S9_S9_S9_iiiiibiiii_param_0,
	.param .u64 .ptr .align 1 _Z28lora_fused_qkv_expand_kernelI6__halfS0_EvPKT_PKvPT0_PKiS9_S9_S9_S9_S9_S9_S9_S9_S9_S9_iiiiibiiii_param_1,
	.param .u64 .ptr .align 1 _Z28lora_fused_qkv_expand_kernelI6__halfS0_EvPKT_PKvPT0_PKiS9_S9_S9_S9_S9_S9_S9_S9_S9_S9_iiiiibiiii_param_2,
	.param .u64 .ptr .align 1 _Z28lora_fused_qkv_expand_kernelI6__halfS0_EvPKT_PKvPT0_PKiS9_S9_S9_S9_S9_S9_S9_S9_S9_S9_iiiiibiiii_param_3,
	.param .u64 .ptr .align 1 _Z28lora_fused_qkv_expand_kernelI6__halfS0_EvPKT_PKvPT0_PKiS9_S9_S9_S9_S9_S9_S9_S9_S9_S9_iiiiibiiii_param_4,
	.param .u64 .ptr .align 1 _Z28lora_fused_qkv_expand_kernelI6__halfS0_EvPKT_PKvPT0_PKiS9_S9_S9_S9_S9_S9_S9_S9_S9_S9_iiiiibiiii_param_5,
	.param .u64 .ptr .align 1 _Z28lora_fused_qkv_expand_kernelI6__halfS0_EvPKT_PKvPT0_PKiS9_S9_S9_S9_S9_S9_S9_S9_S9_S9_iiiiibiiii_param_6,
	.param .u64 .ptr .align 1 _Z28lora_fused_qkv_expand_kernelI6__halfS0_EvPKT_PKvPT0_PKiS9_S9_S9_S9_S9_S9_S9_S9_S9_S9_iiiiibiiii_param_7,
	.param .u64 .ptr .align 1 _Z28lora_fused_qkv_expand_kernelI6__halfS0_EvPKT_PKvPT0_PKiS9_S9_S9_S9_S9_S9_S9_S9_S9_S9_iiiiibiiii_param_8,
	.param .u64 .ptr .align 1 _Z28lora_fused_qkv_expand_kernelI6__halfS0_EvPKT_PKvPT0_PKiS9_S9_S9_S9_S9_S9_S9_S9_S9_S9_iiiiibiiii_param_9,
	.param .u64 .ptr .align 1 _Z28lora_fused_qkv_expand_kernelI6__halfS0_EvPKT_PKvPT0_PKiS9_S9_S9_S9_S9_S9_S9_S9_S9_S9_iiiiibiiii_param_10,
	.param .u64 .ptr .align 1 _Z28lora_fused_qkv_expand_kernelI6__halfS0_EvPKT_PKvPT0_PKiS9_S9_S9_S9_S9_S9_S9_S9_S9_S9_iiiiibiiii_param_11,
	.param .u64 .ptr .align 1 _Z28lora_fused_qkv_expand_kernelI6__halfS0_EvPKT_PKvPT0_PKiS9_S9_S9_S9_S9_S9_S9_S9_S9_S9_iiiiibiiii_param_12,
	.param .u64 .ptr .align 1 _Z28lora_fused_qkv_expand_kernelI6__halfS0_EvPKT_PKvPT0_PKiS9_S9_S9_S9_S9_S9_S9_S9_S9_S9_iiiiibiiii_param_13,
	.param .u32 _Z28lora_fused_qkv_expand_kernelI6__halfS0_EvPKT_PKvPT0_PKiS9_S9_S9_S9_S9_S9_S9_S9_S9_S9_iiiiibiiii_param_14,
	.param .u32 _Z28lora_fused_qkv_expand_kernelI6__halfS0_EvPKT_PKvPT0_PKiS9_S9_S9_S9_S9_S9_S9_S9_S9_S9_iiiiibiiii_param_15,
	.param .u32 _Z28lora_fused_qkv_expand_kernelI6__halfS0_EvPKT_PKvPT0_PKiS9_S9_S9_S9_S9_S9_S9_S9_S9_S9_iiiiibiiii_param_16,
	.param .u32 _Z28lora_fused_qkv_expand_kernelI6__halfS0_EvPKT_PKvPT0_PKiS9_S9_S9_S9_S9_S9_S9_S9_S9_S9_iiiiibiiii_param_17,
	.param .u32 _Z28lora_fused_qkv_expand_kernelI6__halfS0_EvPKT_PKvPT0_PKiS9_S9_S9_S9_S9_S9_S9_S9_S9_S9_iiiiibiiii_param_18,
	.param .u8 _Z28lora_fused_qkv_expand_kernelI6__halfS0_EvPKT_PKvPT0_PKiS9_S9_S9_S9_S9_S9_S9_S9_S9_S9_iiiiibiiii_param_19,
	.param .u32 _Z28lora_fused_qkv_expand_kernelI6__halfS0_EvPKT_PKvPT0_PKiS9_S9_S9_S9_S9_S9_S9_S9_S9_S9_iiiiibiiii_param_20,
	.param .u32 _Z28lora_fused_qkv_expand_kernelI6__halfS0_EvPKT_PKvPT0_PKiS9_S9_S9_S9_S9_S9_S9_S9_S9_S9_iiiiibiiii_param_21,
	.param .u32 _Z28lora_fused_qkv_expand_kernelI6__halfS0_EvPKT_PKvPT0_PKiS9_S9_S9_S9_S9_S9_S9_S9_S9_S9_iiiiibiiii_param_22,
	.param .u32 _Z28lora_fused_qkv_expand_kernelI6__halfS0_EvPKT_PKvPT0_PKiS9_S9_S9_S9_S9_S9_S9_S9_S9_S9_iiiiibiiii_param_23
)
{
	.reg .pred 	%p<25>;
	.reg .b16 	%rs<37>;
	.reg .b32 	%r<86>;
	.reg .b32 	%f<70>;
	.reg .b64 	%rd<104>;

	ld.param.u64 	%rd18, [_Z28lora_fused_qkv_expand_kernelI6__halfS0_EvPKT_PKvPT0_PKiS9_S9_S9_S9_S9_S9_S9_S9_S9_S9_iiiiibiiii_param_0];
	ld.param.u64 	%rd6, [_Z28lora_fused_qkv_expand_kernelI6__halfS0_EvPKT_PKvPT0_PKiS9_S9_S9_S9_S9_S9_S9_S9_S9_S9_iiiiibiiii_param_1];
	ld.param.u64 	%rd19, [_Z28lora_fused_qkv_expand_kernelI6__halfS0_EvPKT_PKvPT0_PKiS9_S9_S9_S9_S9_S9_S9_S9_S9_S9_iiiiibiiii_param_2];
	ld.param.u64 	%rd7, [_Z28lora_fused_qkv_expand_kernelI6__halfS0_EvPKT_PKvPT0_PKiS9_S9_S9_S9_S9_S9_S9_S9_S9_S9_iiiiibiiii_param_3];
	ld.param.u64 	%rd8, [_Z28lora_fused_qkv_expand_kernelI6__halfS0_EvPKT_PKvPT0_PKiS9_S9_S9_S9_S9_S9_S9_S9_S9_S9_iiiiibiiii_param_4];
	ld.param.u64 	%rd9, [_Z28lora_fused_qkv_expand_kernelI6__halfS0_EvPKT_PKvPT0_PKiS9_S9_S9_S9_S9_S9_S9_S9_S9_S9_iiiiibiiii_param_5];
	ld.param.u64 	%rd10, [_Z28lora_fused_qkv_expand_kernelI6__halfS0_EvPKT_PKvPT0_PKiS9_S9_S9_S9_S9_S9_S9_S9_S9_S9_iiiiibiiii_param_6];
	ld.param.u64 	%rd12, [_Z28lora_fused_qkv_expand_kernelI6__halfS0_EvPKT_PKvPT0_PKiS9_S9_S9_S9_S9_S9_S9_S9_S9_S9_iiiiibiiii_param_8];
	ld.param.u64 	%rd14, [_Z28lora_fused_qkv_expand_kernelI6__halfS0_EvPKT_PKvPT0_PKiS9_S9_S9_S9_S9_S9_S9_S9_S9_S9_iiiiibiiii_param_10];
	ld.param.u64 	%rd17, [_Z28lora_fused_qkv_expand_kernelI6__halfS0_EvPKT_PKvPT0_PKiS9_S9_S9_S9_S9_S9_S9_S9_S9_S9_iiiiibiiii_param_13];
	ld.param.u32 	%r36, [_Z28lora_fused_qkv_expand_kernelI6__halfS0_EvPKT_PKvPT0_PKiS9_S9_S9_S9_S9_S9_S9_S9_S9_S9_iiiiibiiii_param_14];
	ld.param.u32 	%r37, [_Z28lora_fused_qkv_expand_kernelI6__halfS0_EvPKT_PKvPT0_PKiS9_S9_S9_S9_S9_S9_S9_S9_S9_S9_iiiiibiiii_param_15];
	ld.param.u32 	%r38, [_Z28lora_fused_qkv_expand_kernelI6__halfS0_EvPKT_PKvPT0_PKiS9_S9_S9_S9_S9_S9_S9_S9_S9_S9_iiiiibiiii_param_16];
	ld.param.u32 	%r39, [_Z28lora_fused_qkv_expand_kernelI6__halfS0_EvPKT_PKvPT0_PKiS9_S9_S9_S9_S9_S9_S9_S9_S9_S9_iiiiibiiii_param_17];
	ld.param.u32 	%r44, [_Z28lora_fused_qkv_expand_kernelI6__halfS0_EvPKT_PKvPT0_PKiS9_S9_S9_S9_S9_S9_S9_S9_S9_S9_iiiiibiiii_param_18];
	ld.param.s8 	%rs1, [_Z28lora_fused_qkv_expand_kernelI6__halfS0_EvPKT_PKvPT0_PKiS9_S9_S9_S9_S9_S9_S9_S9_S9_S9_iiiiibiiii_param_19];
	ld.param.u32 	%r40, [_Z28lora_fused_qkv_expand_kernelI6__halfS0_EvPKT_PKvPT0_PKiS9_S9_S9_S9_S9_S9_S9_S9_S9_S9_iiiiibiiii_param_20];
	ld.param.u32 	%r41, [_Z28lora_fused_qkv_expand_kernelI6__halfS0_EvPKT_PKvPT0_PKiS9_S9_S9_S9_S9_S9_S9_S9_S9_S9_iiiiibiiii_param_21];
	ld.param.u32 	%r42, [_Z28lora_fused_qkv_expand_kernelI6__halfS0_EvPKT_PKvPT0_PKiS9_S9_S9_S9_S9_S9_S9_S9_S9_S9_iiiiibiiii_param_22];
	ld.param.u32 	%r43, [_Z28lora_fused_qkv_expand_kernelI6__halfS0_EvPKT_PKvPT0_PKiS9_S9_S9_S9_S9_S9_S9_S9_S9_S9_iiiiibiiii_param_23];
	cvta.to.global.u64 	%rd1, %rd18;
	cvta.to.global.u64 	%rd2, %rd19;
	mov.u32 	%r1, %ntid.y;
	add.s32 	%r45, %r1, %r36;
	add.s32 	%r46, %r45, -1;
	div.u32 	%r2, %r46, %r1;
	mov.u32 	%r3, %ctaid.x;
	mov.u32 	%r4, %ctaid.y;
	mov.u32 	%r5, %ctaid.z;
	setp.ge.s32 	%p1, %r5, %r44;
	setp.ge.s32 	%p2, %r4, %r39;
	or.pred  	%p3, %p2, %p1;
	@%p3 bra 	$L__BB1_23;
	cvta.to.global.u64 	%rd20, %rd8;
	mul.wide.u32 	%rd21, %r5, 4;
	add.s64 	%rd22, %rd20, %rd21;
	ld.global.nc.u32 	%r6, [%rd22];
	setp.lt.s32 	%p4, %r6, 0;
	@%p4 bra 	$L__BB1_23;
	cvta.to.global.u64 	%rd23, %rd9;
	mul.wide.u32 	%rd24, %r5, 4;
	add.s64 	%rd25, %rd23, %rd24;
	ld.global.nc.u32 	%r7, [%rd25];
	rem.s32 	%r47, %r3, %r2;
	mul.lo.s32 	%r8, %r47, %r1;
	setp.ge.s32 	%p5, %r8, %r7;
	@%p5 bra 	$L__BB1_23;
	mov.u32 	%r48, %tid.y;
	add.s32 	%r9, %r8, %r48;
	setp.ge.s32 	%p6, %r9, %r7;
	@%p6 bra 	$L__BB1_23;
	mov.u32 	%r49, %ntid.x;
	cvta.to.global.u64 	%rd26, %rd10;
	mul.wide.u32 	%rd27, %r5, 4;
	add.s64 	%rd28, %rd26, %rd27;
	ld.global.nc.u32 	%r50, [%rd28];
	add.s32 	%r51, %r50, %r9;
	cvta.to.global.u64 	%rd29, %rd7;
	mul.wide.s32 	%rd30, %r51, 4;
	add.s64 	%rd31, %rd29, %rd30;
	ld.global.nc.u32 	%r10, [%rd31];
	div.s32 	%r52, %r3, %r2;
	add.s32 	%r53, %r49, %r37;
	add.s32 	%r54, %r53, -1;
	div.u32 	%r55, %r54, %r49;
	rem.s32 	%r56, %r52, %r55;
	mov.u32 	%r57, %tid.x;
	mad.lo.s32 	%r11, %r56, %r49, %r57;
	setp.lt.s32 	%p7, %r10, 0;
	@%p7 bra 	$L__BB1_23;
	cvta.to.global.u64 	%rd32, %rd17;
	mul.wide.u32 	%rd33, %r4, 4;
	add.s64 	%rd34, %rd32, %rd33;
	ld.global.nc.u32 	%r58, [%rd34];
	setp.ge.s32 	%p8, %r11, %r58;
	setp.ge.s32 	%p9, %r10, %r36;
	or.pred  	%p10, %p9, %p8;
	@%p10 bra 	$L__BB1_23;
	ld.param.u64 	%rd103, [_Z28lora_fused_qkv_expand_kernelI6__halfS0_EvPKT_PKvPT0_PKiS9_S9_S9_S9_S9_S9_S9_S9_S9_S9_iiiiibiiii_param_12];
	ld.param.u64 	%rd102, [_Z28lora_fused_qkv_expand_kernelI6__halfS0_EvPKT_PKvPT0_PKiS9_S9_S9_S9_S9_S9_S9_S9_S9_S9_iiiiibiiii_param_11];
	ld.param.u64 	%rd101, [_Z28lora_fused_qkv_expand_kernelI6__halfS0_EvPKT_PKvPT0_PKiS9_S9_S9_S9_S9_S9_S9_S9_S9_S9_iiiiibiiii_param_9];
	cvta.to.global.u64 	%rd35, %rd6;
	mul.wide.u32 	%rd36, %r4, 8;
	add.s64 	%rd37, %rd35, %rd36;
	ld.global.nc.u64 	%rd3, [%rd37];
	cvta.to.global.u64 	%rd38, %rd14;
	mul.wide.u32 	%rd39, %r4, 4;
	add.s64 	%rd4, %rd38, %rd39;
	cvta.to.global.u64 	%rd40, %rd102;
	add.s64 	%rd5, %rd40, %rd39;
	cvta.to.global.u64 	%rd41, %rd103;
	add.s64 	%rd42, %rd41, %rd39;
	ld.global.nc.u32 	%r12, [%rd42];
	mad.lo.s32 	%r13, %r6, %r39, %r4;
	cvta.to.global.u64 	%rd43, %rd101;
	mul.wide.u32 	%rd44, %r13, 4;
	add.s64 	%rd45, %rd43, %rd44;
	ld.global.nc.u32 	%r14, [%rd45];
	setp.lt.s32 	%p11, %r14, 1;
	@%p11 bra 	$L__BB1_23;
	ld.global.nc.u32 	%r60, [%rd5];
	ld.global.nc.u32 	%r61, [%rd4];
	cvta.to.global.u64 	%rd46, %rd12;
	add.s64 	%rd48, %rd46, %rd44;
	ld.global.nc.u32 	%r15, [%rd48];
	mul.lo.s32 	%r16, %r10, %r40;
	mul.lo.s32 	%r62, %r61, %r6;
	mad.lo.s32 	%r17, %r60, %r11, %r62;
	setp.lt.u32 	%p12, %r14, 8;
	mov.f32 	%f69, 0f00000000;
	mov.b32 	%r84, 0;
	@%p12 bra 	$L__BB1_10;
	and.b32  	%r63, %r14, 2147483640;
	neg.s32 	%r82, %r63;
	mad.lo.s32 	%r80, %r15, %r41, %r16;
	shl.b32 	%r20, %r41, 3;
	mov.f32 	%f69, 0f00000000;
	mul.wide.s32 	%rd53, %r41, 2;
	mul.wide.s32 	%rd55, %r12, 2;
	mov.u32 	%r81, %r17;
$L__BB1_9:
	.pragma "nounroll";
	and.b32  	%r84, %r14, 2147483640;
	mul.wide.s32 	%rd49, %r80, 2;
	add.s64 	%rd50, %rd1, %rd49;
	ld.global.nc.u16 	%rs2, [%rd50];
	// begin inline asm
	{  cvt.f32.f16 %f16, %rs2;}

	// end inline asm
	mul.wide.s32 	%rd51, %r81, 2;
	add.s64 	%rd52, %rd3, %rd51;
	ld.u16 	%rs3, [%rd52];
	// begin inline asm
	{  cvt.f32.f16 %f17, %rs3;}

	// end inline asm
	fma.rn.f32 	%f32, %f16, %f17, %f69;
	add.s64 	%rd54, %rd50, %rd53;
	ld.global.nc.u16 	%rs4, [%rd54];
	// begin inline asm
	{  cvt.f32.f16 %f18, %rs4;}

	// end inline asm
	add.s64 	%rd56, %rd52, %rd55;
	ld.u16 	%rs5, [%rd56];
	// begin inline asm
	{  cvt.f32.f16 %f19, %rs5;}

	// end inline asm
	fma.rn.f32 	%f33, %f18, %f19, %f32;
	add.s64 	%rd57, %rd54, %rd53;
	ld.global.nc.u16 	%rs6, [%rd57];
	// begin inline asm
	{  cvt.f32.f16 %f20, %rs6;}

	// end inline asm
	add.s64 	%rd58, %rd56, %rd55;
	ld.u16 	%rs7, [%rd58];
	// begin inline asm
	{  cvt.f32.f16 %f21, %rs7;}

	// end inline asm
	fma.rn.f32 	%f34, %f20, %f21, %f33;
	add.s64 	%rd59, %rd57, %rd53;
	ld.global.nc.u16 	%rs8, [%rd59];
	// begin inline asm
	{  cvt.f32.f16 %f22, %rs8;}

	// end inline asm
	add.s64 	%rd60, %rd58, %rd55;
	ld.u16 	%rs9, [%rd60];
	// begin inline asm
	{  cvt.f32.f16 %f23, %rs9;}

	// end inline asm
	fma.rn.f32 	%f35, %f22, %f23, %f34;
	add.s64 	%rd61, %rd59, %rd53;
	ld.global.nc.u16 	%rs10, [%rd61];
	// begin inline asm
	{  cvt.f32.f16 %f24, %rs10;}

	// end inline asm
	add.s64 	%rd62, %rd60, %rd55;
	ld.u16 	%rs11, [%rd62];
	// begin inline asm
	{  cvt.f32.f16 %f25, %rs11;}

	// end inline asm
	fma.rn.f32 	%f36, %f24, %f25, %f35;
	add.s64 	%rd63, %rd61, %rd53;
	ld.global.nc.u16 	%rs12, [%rd63];
	// begin inline asm
	{  cvt.f32.f16 %f26, %rs12;}

	// end inline asm
	add.s64 	%rd64, %rd62, %rd55;
	ld.u16 	%rs13, [%rd64];
	// begin inline asm
	{  cvt.f32.f16 %f27, %rs13;}

	// end inline asm
	fma.rn.f32 	%f37, %f26, %f27, %f36;
	add.s64 	%rd65, %rd63, %rd53;
	ld.global.nc.u16 	%rs14, [%rd65];
	// begin inline asm
	{  cvt.f32.f16 %f28, %rs14;}

	// end inline asm
	add.s64 	%rd66, %rd64, %rd55;
	ld.u16 	%rs15, [%rd66];
	// begin inline asm
	{  cvt.f32.f16 %f29, %rs15;}

	// end inline asm
	fma.rn.f32 	%f38, %f28, %f29, %f37;
	add.s64 	%rd67, %rd65, %rd53;
	ld.global.nc.u16 	%rs16, [%rd67];
	// begin inline asm
	{  cvt.f32.f16 %f30, %rs16;}

	// end inline asm
	add.s64 	%rd68, %rd66, %rd55;
	ld.u16 	%rs17, [%rd68];
	// begin inline asm
	{  cvt.f32.f16 %f31, %rs17;}

	// end inline asm
	fma.rn.f32 	%f69, %f30, %f31, %f38;
	add.s32 	%r82, %r82, 8;
	shl.b32 	%r64, %r12, 3;
	add.s32 	%r81, %r81, %r64;
	add.s32 	%r80, %r80, %r20;
	setp.ne.s32 	%p13, %r82, 0;
	@%p13 bra 	$L__BB1_9;
$L__BB1_10:
	and.b32  	%r29, %r14, 7;
	setp.eq.s32 	%p14, %r29, 0;
	@%p14 bra 	$L__BB1_18;
	and.b32  	%r30, %r14, 3;
	setp.lt.u32 	%p15, %r29, 4;
	@%p15 bra 	$L__BB1_13;
	add.s32 	%r65, %r84, %r15;
	mad.lo.s32 	%r66, %r65, %r41, %r16;
	mad.lo.s32 	%r67, %r84, %r12, %r17;
	mul.wide.s32 	%rd69, %r66, 2;
	add.s64 	%rd70, %rd1, %rd69;
	ld.global.nc.u16 	%rs18, [%rd70];
	// begin inline asm
	{  cvt.f32.f16 %f40, %rs18;}

	// end inline asm
	mul.wide.s32 	%rd71, %r67, 2;
	add.s64 	%rd72, %rd3, %rd71;
	ld.u16 	%rs19, [%rd72];
	// begin inline asm
	{  cvt.f32.f16 %f41, %rs19;}

	// end inline asm
	fma.rn.f32 	%f48, %f40, %f41, %f69;
	mul.wide.s32 	%rd73, %r41, 2;
	add.s64 	%rd74, %rd70, %rd73;
	ld.global.nc.u16 	%rs20, [%rd74];
	// begin inline asm
	{  cvt.f32.f16 %f42, %rs20;}

	// end inline asm
	mul.wide.s32 	%rd75, %r12, 2;
	add.s64 	%rd76, %rd72, %rd75;
	ld.u16 	%rs21, [%rd76];
	// begin inline asm
	{  cvt.f32.f16 %f43, %rs21;}

	// end inline asm
	fma.rn.f32 	%f49, %f42, %f43, %f48;
	add.s64 	%rd77, %rd74, %rd73;
	ld.global.nc.u16 	%rs22, [%rd77];
	// begin inline asm
	{  cvt.f32.f16 %f44, %rs22;}

	// end inline asm
	add.s64 	%rd78, %rd76, %rd75;
	ld.u16 	%rs23, [%rd78];
	// begin inline asm
	{  cvt.f32.f16 %f45, %rs23;}

	// end inline asm
	fma.rn.f32 	%f50, %f44, %f45, %f49;
	add.s64 	%rd79, %rd77, %rd73;
	ld.global.nc.u16 	%rs24, [%rd79];
	// begin inline asm
	{  cvt.f32.f16 %f46, %rs24;}

	// end inline asm
	add.s64 	%rd80, %rd78, %rd75;
	ld.u16 	%rs25, [%rd80];
	// begin inline asm
	{  cvt.f32.f16 %f47, %rs25;}

	// end inline asm
	fma.rn.f32 	%f69, %f46, %f47, %f50;
	add.s32 	%r84, %r84, 4;
$L__BB1_13:
	setp.eq.s32 	%p16, %r30, 0;
	@%p16 bra 	$L__BB1_18;
	setp.eq.s32 	%p17, %r30, 1;
	@%p17 bra 	$L__BB1_16;
	add.s32 	%r68, %r84, %r15;
	mad.lo.s32 	%r69, %r68, %r41, %r16;
	mad.lo.s32 	%r70, %r84, %r12, %r17;
	mul.wide.s32 	%rd81, %r69, 2;
	add.s64 	%rd82, %rd1, %rd81;
	ld.global.nc.u16 	%rs26, [%rd82];
	// begin inline asm
	{  cvt.f32.f16 %f52, %rs26;}

	// end inline asm
	mul.wide.s32 	%rd83, %r70, 2;
	add.s64 	%rd84, %rd3, %rd83;
	ld.u16 	%rs27, [%rd84];
	// begin inline asm
	{  cvt.f32.f16 %f53, %rs27;}

	// end inline asm
	fma.rn.f32 	%f56, %f52, %f53, %f69;
	mul.wide.s32 	%rd85, %r41, 2;
	add.s64 	%rd86, %rd82, %rd85;
	ld.global.nc.u16 	%rs28, [%rd86];
	// begin inline asm
	{  cvt.f32.f16 %f54, %rs28;}

	// end inline asm
	mul.wide.s32 	%rd87, %r12, 2;
	add.s64 	%rd88, %rd84, %rd87;
	ld.u16 	%rs29, [%rd88];
	// begin inline asm
	{  cvt.f32.f16 %f55, %rs29;}

	// end inline asm
	fma.rn.f32 	%f69, %f54, %f55, %f56;
	add.s32 	%r84, %r84, 2;
$L__BB1_16:
	and.b32  	%r71, %r14, 1;
	setp.eq.b32 	%p18, %r71, 1;
	not.pred 	%p19, %p18;
	@%p19 bra 	$L__BB1_18;
	add.s32 	%r72, %r84, %r15;
	mad.lo.s32 	%r73, %r72, %r41, %r16;
	mad.lo.s32 	%r74, %r84, %r12, %r17;
	mul.wide.s32 	%rd89, %r73, 2;
	add.s64 	%rd90, %rd1, %rd89;
	ld.global.nc.u16 	%rs30, [%rd90];
	// begin inline asm
	{  cvt.f32.f16 %f57, %rs30;}

	// end inline asm
	mul.wide.s32 	%rd91, %r74, 2;
	add.s64 	%rd92, %rd3, %rd91;
	ld.u16 	%rs31, [%rd92];
	// begin inline asm
	{  cvt.f32.f16 %f58, %rs31;}

	// end inline asm
	fma.rn.f32 	%f69, %f57, %f58, %f69;
$L__BB1_18:
	abs.f32 	%f59, %f69;
	setp.equ.f32 	%p20, %f59, 0f7F800000;
	@%p20 bra 	$L__BB1_23;
	ld.param.u64 	%rd100, [_Z28lora_fused_qkv_expand_kernelI6__halfS0_EvPKT_PKvPT0_PKiS9_S9_S9_S9_S9_S9_S9_S9_S9_S9_iiiiibiiii_param_7];
	cvta.to.global.u64 	%rd93, %rd100;
	mul.wide.u32 	%rd94, %r4, 4;
	add.s64 	%rd95, %rd93, %rd94;
	ld.global.nc.u32 	%r75, [%rd95];
	add.s32 	%r76, %r75, %r11;
	mul.lo.s32 	%r77, %r10, %r42;
	mad.lo.s32 	%r78, %r76, %r43, %r77;
	setp.lt.s32 	%p21, %r78, 0;
	mul.lo.s32 	%r79, %r38, %r36;
	setp.ge.s32 	%p22, %r78, %r79;
	or.pred  	%p23, %p21, %p22;
	@%p23 bra 	$L__BB1_23;
	setp.eq.s16 	%p24, %rs1, 0;
	@%p24 bra 	$L__BB1_22;
	// begin inline asm
	{  cvt.rn.f16.f32 %rs32, %f69;}

	// end inline asm
	mul.wide.u32 	%rd96, %r78, 2;
	add.s64 	%rd97, %rd2, %rd96;
	ld.global.u16 	%rs34, [%rd97];
	// begin inline asm
	{add.f16 %rs33,%rs34,%rs32;
}
	// end inline asm
	st.global.u16 	[%rd97], %rs33;
	bra.uni 	$L__BB1_23;
$L__BB1_22:
	// begin inline asm
	{  cvt.rn.f16.f32 %rs36, %f69;}

	// end inline asm
	mul.wide.u32 	%rd98, %r78, 2;
	add.s64 	%rd99, %rd2, %rd98;
	st.global.u16 	[%rd99], %rs36;
$L__BB1_23:
	ret;

}
	// .globl	_Z28lora_fused_qkv_expand_kernelIffEvPKT_PKvPT0_PKiS8_S8_S8_S8_S8_S8_S8_S8_S8_S8_iiiiibiiii
.visible .entry _Z28lora_fused_qkv_expand_kernelIffEvPKT_PKvPT0_PKiS8_S8_S8_S8_S8_S8_S8_S8_S8_S8_iiiiibiiii(
	.param .u64 .ptr .align 1 _Z28lora_fused_qkv_expand_kernelIffEvPKT_PKvPT0_PKiS8_S8_S8_S8_S8_S8_S8_S8_S8_S8_iiiiibiiii_param_0,
	.param .u64 .ptr .align 1 _Z28lora_fused_qkv_expand_kernelIffEvPKT_PKvPT0_PKiS8_S8_S8_S8_S8_S8_S8_S8_S8_S8_iiiiibiiii_param_1,
	.param .u64 .ptr .align 1 _Z28lora_fused_qkv_expand_kernelIffEvPKT_PKvPT0_PKiS8_S8_S8_S8_S8_S8_S8_S8_S8_S8_iiiiibiiii_param_2,
	.param .u64 .ptr .align 1 _Z28lora_fused_qkv_expand_kernelIffEvPKT_PKvPT0_PKiS8_S8_S8_S8_S8_S8_S8_S8_S8_S8_iiiiibiiii_param_3,
	.param .u64 .ptr .align 1 _Z28lora_fused_qkv_expand_kernelIffEvPKT_PKvPT0_PKiS8_S8_S8_S8_S8_S8_S8_S8_S8_S8_iiiiibiiii_param_4,
	.param .u64 .ptr .align 1 _Z28lora_fused_qkv_expand_kernelIffEvPKT_PKvPT0_PKiS8_S8_S8_S8_S8_S8_S8_S8_S8_S8_iiiiibiiii_param_5,
	.param .u64 .ptr .align 1 _Z28lora_fused_qkv_expand_kernelIffEvPKT_PKvPT0_PKiS8_S8_S8_S8_S8_S8_S8_S8_S8_S8_iiiiibiiii_param_6,
	.param .u64 .ptr .align 1 _Z28lora_fused_qkv_expand_kernelIffEvPKT_PKvPT0_PKiS8_S8_S8_S8_S8_S8_S8_S8_S8_S8_iiiiibiiii_param_7,
	.param .u64 .ptr .align 1 _Z28lora_fused_qkv_expand_kernelIffEvPKT_PKvPT0_PKiS8_S8_S8_S8_S8_S8_S8_S8_S8_S8_iiiiibiiii_param_8,
	.param .u64 .ptr .align 1 _Z28lora_fused_qkv_expand_kernelIffEvPKT_PKvPT0_PKiS8_S8_S8_S8_S8_S8_S8_S8_S8_S8_iiiiibiiii_param_9,
	.param .u64 .ptr .align 1 _Z28lora_fused_qkv_expand_kernelIffEvPKT_PKvPT0_PKiS8_S8_S8_S8_S8_S8_S8_S8_S8_S8_iiiiibiiii_param_10,
	.param .u64 .ptr .align 1 _Z28lora_fused_qkv_expand_kernelIffEvPKT_PKvPT0_PKiS8_S8_S8_S8_S8_S8_S8_S8_S8_S8_iiiiibiiii_param_11,
	.param .u64 .ptr .align 1 _Z28lora_fused_qkv_expand_kernelIffEvPKT_PKvPT0_PKiS8_S8_S8_S8_S8_S8_S8_S8_S8_S8_iiiiibiiii_param_12,
	.param .u64 .ptr .align 1 _Z28lora_fused_qkv_expand_kernelIffEvPKT_PKvPT0_PKiS8_S8_S8_S8_S8_S8_S8_S8_S8_S8_iiiiibiiii_param_13,
	.param .u32 _Z28lora_fused_qkv_expand_kernelIffEvPKT_PKvPT0_PKiS8_S8_S8_S8_S8_S8_S8_S8_S8_S8_iiiiibiiii_param_14,
	.param .u32 _Z28lora_fused_qkv_expand_kernelIffEvPKT_PKvPT0_PKiS8_S8_S8_S8_S8_S8_S8_S8_S8_S8_iiiiibiiii_param_15,
	.param .u32 _Z28lora_fused_qkv_expand_kernelIffEvPKT_PKvPT0_PKiS8_S8_S8_S8_S8_S8_S8_S8_S8_S8_iiiiibiiii_param_16,
	.param .u32 _Z28lora_fused_qkv_expand_kernelIffEvPKT_PKvPT0_PKiS8_S8_S8_S8_S8_S8_S8_S8_S8_S8_iiiiibiiii_param_17,
	.param .u32 _Z28lora_fused_qkv_expand_kernelIffEvPKT_PKvPT0_PKiS8_S8_S8_S8_S8_S8_S8_S8_S8_S8_iiiiibiiii_param_18,
	.param .u8 _Z28lora_fused_qkv_expand_kernelIffEvPKT_PKvPT0_PKiS8_S8_S8_S8_S8_S8_S8_S8_S8_S8_iiiiibiiii_param_19,
	.param .u32 _Z28lora_fused_qkv_expand_kernelIffEvPKT_PKvPT0_PKiS8_S8_S8_S8_S8_S8_S8_S8_S8_S8_iiiiibiiii_param_20,
	.param .u32 _Z28lora_fused_qkv_expand_kernelIffEvPKT_PKvPT0_PKiS8_S8_S8_S8_S8_S8_S8_S8_S8_S8_iiiiibiiii_param_21,
	.param .u32 _Z28lora_fused_qkv_expand_kernelIffEvPKT_PKvPT0_PKiS8_S8_S8_S8_S8_S8_S8_S8_S8_S8_iiiiibiiii_param_22,
	.param .u32 _Z28lora_fused_qkv_expand_kernelIffEvPKT_PKvPT0_PKiS8_S8_S8_S8_S8_S8_S8_S8_S8_S8_iiiiibiiii_param_23
)
{
	.reg .pred 	%p<25>;
	.reg .b16 	%rs<2>;
	.reg .b32 	%r<86>;
	.reg .b32 	%f<70>;
	.reg .b64 	%rd<104>;

	ld.param.u64 	%rd18, [_Z28lora_fused_qkv_expand_kernelIffEvPKT_PKvPT0_PKiS8_S8_S8_S8_S8_S8_S8_S8_S8_S8_iiiiibiiii_param_0];
	ld.param.u64 	%rd6, [_Z28lora_fused_qkv_expand_kernelIffEvPKT_PKvPT0_PKiS8_S8_S8_S8_S8_S8_S8_S8_S8_S8_iiiiibiiii_param_1];
	ld.param.u64 	%rd19, [_Z28lora_fused_qkv_expand_kernelIffEvPKT_PKvPT0_PKiS8_S8_S8_S8_S8_S8_S8_S8_S8_S8_iiiiibiiii_param_2];
	ld.param.u64 	%rd7, [_Z28lora_fused_qkv_expand_kernelIffEvPKT_PKvPT0_PKiS8_S8_S8_S8_S8_S8_S8_S8_S8_S8_iiiiibiiii_param_3];
	ld.param.u64 	%rd8, [_Z28lora_fused_qkv_expand_kernelIffEvPKT_PKvPT0_PKiS8_S8_S8_S8_S8_S8_S8_S8_S8_S8_iiiiibiiii_param_4];
	ld.param.u64 	%rd9, [_Z28lora_fused_qkv_expand_kernelIffEvPKT_PKvPT0_PKiS8_S8_S8_S8_S8_S8_S8_S8_S8_S8_iiiiibiiii_param_5];
	ld.param.u64 	%rd10, [_Z28lora_fused_qkv_expand_kernelIffEvPKT_PKvPT0_PKiS8_S8_S8_S8_S8_S8_S8_S8_S8_S8_iiiiibiiii_param_6];
	ld.param.u64 	%rd12, [_Z28lora_fused_qkv_expand_kernelIffEvPKT_PKvPT0_PKiS8_S8_S8_S8_S8_S8_S8_S8_S8_S8_iiiiibiiii_param_8];
	ld.param.u64 	%rd14, [_Z28lora_fused_qkv_expand_kernelIffEvPKT_PKvPT0_PKiS8_S8_S8_S8_S8_S8_S8_S8_S8_S8_iiiiibiiii_param_10];
	ld.param.u64 	%rd17, [_Z28lora_fused_qkv_expand_kernelIffEvPKT_PKvPT0_PKiS8_S8_S8_S8_S8_S8_S8_S8_S8_S8_iiiiibiiii_param_13];
	ld.param.u32 	%r36, [_Z28lora_fused_qkv_expand_kernelIffEvPKT_PKvPT0_PKiS8_S8_S8_S8_S8_S8_S8_S8_S8_S8_iiiiibiiii_param_14];
	ld.param.u32 	%r37, [_Z28lora_fused_qkv_expand_kernelIffEvPKT_PKvPT0_PKiS8_S8_S8_S8_S8_S8_S8_S8_S8_S8_iiiiibiiii_param_15];
	ld.param.u32 	%r38, [_Z28lora_fused_qkv_expand_kernelIffEvPKT_PKvPT0_PKiS8_S8_S8_S8_S8_S8_S8_S8_S8_S8_iiiiibiiii_param_16];
	ld.param.u32 	%r39, [_Z28lora_fused_qkv_expand_kernelIffEvPKT_PKvPT0_PKiS8_S8_S8_S8_S8_S8_S8_S8_S8_S8_iiiiibiiii_param_17];
	ld.param.u32 	%r44, [_Z28lora_fused_qkv_expand_kernelIffEvPKT_PKvPT0_PKiS8_S8_S8_S8_S8_S8_S8_S8_S8_S8_iiiiibiiii_param_18];
	ld.param.s8 	%rs1, [_Z28lora_fused_qkv_expand_kernelIffEvPKT_PKvPT0_PKiS8_S8_S8_S8_S8_S8_S8_S8_S8_S8_iiiiibiiii_param_19];
	ld.param.u32 	%r40, [_Z28lora_fused_qkv_expand_kernelIffEvPKT_PKvPT0_PKiS8_S8_S8_S8_S8_S8_S8_S8_S8_S8_iiiiibiiii_param_20];
	ld.param.u32 	%r41, [_Z28lora_fused_qkv_expand_kernelIffEvPKT_PKvPT0_PKiS8_S8_S8_S8_S8_S8_S8_S8_S8_S8_iiiiibiiii_param_21];
	ld.param.u32 	%r42, [_Z28lora_fused_qkv_expand_kernelIffEvPKT_PKvPT0_PKiS8_S8_S8_S8_S8_S8_S8_S8_S8_S8_iiiiibiiii_param_22];
	ld.param.u32 	%r43, [_Z28lora_fused_qkv_expand_kernelIffEvPKT_PKvPT0_PKiS8_S8_S8_S8_S8_S8_S8_S8_S8_S8_iiiiibiiii_param_23];
	cvta.to.global.u64 	%rd1, %rd18;
	cvta.to.global.u64 	%rd2, %rd19;
	mov.u32 	%r1, %ntid.y;
	add.s32 	%r45, %r1, %r36;
	add.s32 	%r46, %r45, -1;
	div.u32 	%r2, %r46, %r1;
	mov.u32 	%r3, %ctaid.x;
	mov.u32 	%r4, %ctaid.y;
	mov.u32 	%r5, %ctaid.z;
	setp.ge.s32 	%p1, %r5, %r44;
	setp.ge.s32 	%p2, %r4, %r39;
	or.pred  	%p3, %p2, %p1;
	@%p3 bra 	$L__BB2_23;
	cvta.to.global.u64 	%rd20, %rd8;
	mul.wide.u32 	%rd21, %r5, 4;
	add.s64 	%rd22, %rd20, %rd21;
	ld.global.nc.u32 	%r6, [%rd22];
	setp.lt.s32 	%p4, %r6, 0;
	@%p4 bra 	$L__BB2_23;
	cvta.to.global.u64 	%rd23, %rd9;
	mul.wide.u32 	%rd24, %r5, 4;
	add.s64 	%rd25, %rd23, %rd24;
	ld.global.nc.u32 	%r7, [%rd25];
	rem.s32 	%r47, %r3, %r2;
	mul.lo.s32 	%r8, %r47, %r1;
	setp.ge.s32 	%p5, %r8, %r7;
	@%p5 bra 	$L__BB2_23;
	mov.u32 	%r48, %tid.y;
	add.s32 	%r9, %r8, %r48;
	setp.ge.s32 	%p6, %r9, %r7;
	@%p6 bra 	$L__BB2_23;
	mov.u32 	%r49, %ntid.x;
	cvta.to.global.u64 	%rd26, %rd10;
	mul.wide.u32 	%rd27, %r5, 4;
	add.s64 	%rd28, %rd26, %rd27;
	ld.global.nc.u32 	%r50, [%rd28];
	add.s32 	%r51, %r50, %r9;
	cvta.to.global.u64 	%rd29, %rd7;
	mul.wide.s32 	%rd30, %r51, 4;
	add.s64 	%rd31, %rd29, %rd30;
	ld.global.nc.u32 	%r10, [%rd31];
	div.s32 	%r52, %r3, %r2;
	add.s32 	%r53, %r49, %r37;
	add.s32 	%r54, %r53, -1;
	div.u32 	%r55, %r54, %r49;
	rem.s32 	%r56, %r52, %r55;
	mov.u32 	%r57, %tid.x;
	mad.lo.s32 	%r11, %r56, %r49, %r57;
	setp.lt.s32 	%p7, %r10, 0;
	@%p7 bra 	$L__BB2_23;
	cvta.to.global.u64 	%rd32, %rd17;
	mul.wide.u32 	%rd33, %r4, 4;
	add.s64 	%rd34, %rd32, %rd33;
	ld.global.nc.u32 	%r58, [%rd34];
	setp.ge.s32 	%p8, %r11, %r58;
	setp.ge.s32 	%p9, %r10, %r36;
	or.pred  	%p10, %p9, %p8;
	@%p10 bra 	$L__BB2_23;
	ld.param.u64 	%rd103, [_Z28lora_fused_qkv_expand_kernelIffEvPKT_PKvPT0_PKiS8_S8_S8_S8_S8_S8_S8_S8_S8_S8_iiiiibiiii_param_12];
	ld.param.u64 	%rd102, [_Z28lora_fused_qkv_expand_kernelIffEvPKT_PKvPT0_PKiS8_S8_S8_S8_S8_S8_S8_S8_S8_S8_iiiiibiiii_param_11];
	ld.param.u64 	%rd101, [_Z28lora_fused_qkv_expand_kernelIffEvPKT_PKvPT0_PKiS8_S8_S8_S8_S8_S8_S8_S8_S8_S8_iiiiibiiii_param_9];
	cvta.to.global.u64 	%rd35, %rd6;
	mul.wide.u32 	%rd36, %r4, 8;
	add.s64 	%rd37, %rd35, %rd36;
	ld.global.nc.u64 	%rd3, [%rd37];
	cvta.to.global.u64 	%rd38, %rd14;
	mul.wide.u32 	%rd39, %r4, 4;
	add.s64 	%rd4, %rd38, %rd39;
	cvta.to.global.u64 	%rd40, %rd102;
	add.s64 	%rd5, %rd40, %rd39;
	cvta.to.global.u64 	%rd41, %rd103;
	add.s64 	%rd42, %rd41, %rd39;
	ld.global.nc.u32 	%r12, [%rd42];
	mad.lo.s32 	%r13, %r6, %r39, %r4;
	cvta.to.global.u64 	%rd43, %rd101;
	mul.wide.u32 	%rd44, %r13, 4;
	add.s64 	%rd45, %rd43, %rd44;
	ld.global.nc.u32 	%r14, [%rd45];
	setp.lt.s32 	%p11, %r14, 1;
	@%p11 bra 	$L__BB2_23;
	ld.global.nc.u32 	%r60, [%rd5];
	ld.global.nc.u32 	%r61, [%rd4];
	cvta.to.global.u64 	%rd46, %rd12;
	add.s64 	%rd48, %rd46, %rd44;
	ld.global.nc.u32 	%r15, [%rd48];
	mul.lo.s32 	%r16, %r10, %r40;
	mul.lo.s32 	%r62, %r61, %r6;
	mad.lo.s32 	%r17, %r60, %r11, %r62;
	setp.lt.u32 	%p12, %r14, 8;
	mov.f32 	%f69, 0f00000000;
	mov.b32 	%r84, 0;
	@%p12 bra 	$L__BB2_10;
	and.b32  	%r63, %r14, 2147483640;
	neg.s32 	%r82, %r63;
	mad.lo.s32 	%r80, %r15, %r41, %r16;
	shl.b32 	%r20, %r41, 3;
	mov.f32 	%f69, 0f00000000;
	mul.wide.s32 	%rd53, %r41, 4;
	mul.wide.s32 	%rd55, %r12, 4;
	mov.u32 	%r81, %r17;
$L__BB2_9:
	.pragma "nounroll";
	and.b32  	%r84, %r14, 2147483640;
	mul.wide.s32 	%rd49, %r80, 4;
	add.s64 	%rd50, %rd1, %rd49;
	ld.global.nc.f32 	%f16, [%rd50];
	mul.wide.s32 	%rd51, %r81, 4;
	add.s64 	%rd52, %rd3, %rd51;
	ld.f32 	%f17, [%rd52];
	fma.rn.f32 	%f18, %f16, %f17, %f69;
	add.s64 	%rd54, %rd50, %rd53;
	ld.global.nc.f32 	%f19, [%rd54];
	add.s64 	%rd56, %rd52, %rd55;
	ld.f32 	%f20, [%rd56];
	fma.rn.f32 	%f21, %f19, %f20, %f18;
	add.s64 	%rd57, %rd54, %rd53;
	ld.global.nc.f32 	%f22, [%rd57];
	add.s64 	%rd58, %rd56, %rd55;
	ld.f32 	%f23, [%rd58];
	fma.rn.f32 	%f24, %f22, %f23, %f21;
	add.s64 	%rd59, %rd57, %rd53;
	ld.global.nc.f32 	%f25, [%rd59];
	add.s64 	%rd60, %rd58, %rd55;
	ld.f32 	%f26, [%rd60];
	fma.rn.f32 	%f27, %f25, %f26, %f24;
	add.s64 	%rd61, %rd59, %rd53;
	ld.global.nc.f32 	%f28, [%rd61];
	add.s64 	%rd62, %rd60, %rd55;
	ld.f32 	%f29, [%rd62];
	fma.rn.f32 	%f30, %f28, %f29, %f27;
	add.s64 	%rd63, %rd61, %rd53;
	ld.global.nc.f32 	%f31, [%rd63];
	add.s64 	%rd64, %rd62, %rd55;
	ld.f32 	%f32, [%rd64];
	fma.rn.f32 	%f33, %f31, %f32, %f30;
	add.s64 	%rd65, %rd63, %rd53;
	ld.global.nc.f32 	%f34, [%rd65];
	add.s64 	%rd66, %rd64, %rd55;
	ld.f32 	%f35, [%rd66];
	fma.rn.f32 	%f36, %f34, %f35, %f33;
	add.s64 	%rd67, %rd65, %rd53;
	ld.global.nc.f32 	%f37, [%rd67];
	add.s64 	%rd68, %rd66, %rd55;
	ld.f32 	%f38, [%rd68];
	fma.rn.f32 	%f69, %f37, %f38, %f36;
	add.s32 	%r82, %r82, 8;
	shl.b32 	%r64, %r12, 3;
	add.s32 	%r81, %r81, %r64;
	add.s32 	%r80, %r80, %r20;
	setp.ne.s32 	%p13, %r82, 0;
	@%p13 bra 	$L__BB2_9;
$L__BB2_10:
	and.b32  	%r29, %r14, 7;
	setp.eq.s32 	%p14, %r29, 0;
	@%p14 bra 	$L__BB2_18;
	and.b32  	%r30, %r14, 3;
	setp.lt.u32 	%p15, %r29, 4;
	@%p15 bra 	$L__BB2_13;
	add.s32 	%r65, %r84, %r15;
	mad.lo.s32 	%r66, %r65, %r41, %r16;
	mad.lo.s32 	%r67, %r84, %r12, %r17;
	mul.wide.s32 	%rd69, %r66, 4;
	add.s64 	%rd70, %rd1, %rd69;
	ld.global.nc.f32 	%f40, [%rd70];
	mul.wide.s32 	%rd71, %r67, 4;
	add.s64 	%rd72, %rd3, %rd71;
	ld.f32 	%f41, [%rd72];
	fma.rn.f32 	%f42, %f40, %f41, %f69;
	mul.wide.s32 	%rd73, %r41, 4;
	add.s64 	%rd74, %rd70, %rd73;
	ld.global.nc.f32 	%f43, [%rd74];
	mul.wide.s32 	%rd75, %r12, 4;
	add.s64 	%rd76, %rd72, %rd75;
	ld.f32 	%f44, [%rd76];
	fma.rn.f32 	%f45, %f43, %f44, %f42;
	add.s64 	%rd77, %rd74, %rd73;
	ld.global.nc.f32 	%f46, [%rd77];
	add.s64 	%rd78, %rd76, %rd75;
	ld.f32 	%f47, [%rd78];
	fma.rn.f32 	%f48, %f46, %f47, %f45;
	add.s64 	%rd79, %rd77, %rd73;
	ld.global.nc.f32 	%f49, [%rd79];
	add.s64 	%rd80, %rd78, %rd75;
	ld.f32 	%f50, [%rd80];
	fma.rn.f32 	%f69, %f49, %f50, %f48;
	add.s32 	%r84, %r84, 4;
$L__BB2_13:
	setp.eq.s32 	%p16, %r30, 0;
	@%p16 bra 	$L__BB2_18;
	setp.eq.s32 	%p17, %r30, 1;
	@%p17 bra 	$L__BB2_16;
	add.s32 	%r68, %r84, %r15;
	mad.lo.s32 	%r69, %r68, %r41, %r16;
	mad.lo.s32 	%r70, %r84, %r12, %r17;
	mul.wide.s32 	%rd81, %r69, 4;
	add.s64 	%rd82, %rd1, %rd81;
	ld.global.nc.f32 	%f52, [%rd82];
	mul.wide.s32 	%rd83, %r70, 4;
	add.s64 	%rd84, %rd3, %rd83;
	ld.f32 	%f53, [%rd84];
	fma.rn.f32 	%f54, %f52, %f53, %f69;
	mul.wide.s32 	%rd85, %r41, 4;
	add.s64 	%rd86, %rd82, %rd85;
	ld.global.nc.f32 	%f55, [%rd86];
	mul.wide.s32 	%rd87, %r12, 4;
	add.s64 	%rd88, %rd84, %rd87;
	ld.f32 	%f56, [%rd88];
	fma.rn.f32 	%f69, %f55, %f56, %f54;
	add.s32 	%r84, %r84, 2;
$L__BB2_16:
	and.b32  	%r71, %r14, 1;
	setp.eq.b32 	%p18, %r71, 1;
	not.pred 	%p19, %p18;
	@%p19 bra 	$L__BB2_18;
	add.s32 	%r72, %r84, %r15;
	mad.lo.s32 	%r73, %r72, %r41, %r16;
	mad.lo.s32 	%r74, %r84, %r12, %r17;
	mul.wide.s32 	%rd89, %r73, 4;
	add.s64 	%rd90, %rd1, %rd89;
	ld.global.nc.f32 	%f57, [%rd90];
	mul.wide.s32 	%rd91, %r74, 4;
	add.s64 	%rd92, %rd3, %rd91;
	ld.f32 	%f58, [%rd92];
	fma.rn.f32 	%f69, %f57, %f58, %f69;
$L__BB2_18:
	abs.f32 	%f59, %f69;
	setp.equ.f32 	%p20, %f59, 0f7F800000;
	@%p20 bra 	$L__BB2_23;
	ld.param.u64 	%rd100, [_Z28lora_fused_qkv_expand_kernelIffEvPKT_PKvPT0_PKiS8_S8_S8_S8_S8_S8_S8_S8_S8_S8_iiiiibiiii_param_7];
	cvta.to.global.u64 	%rd93, %rd100;
	mul.wide.u32 	%rd94, %r4, 4;
	add.s64 	%rd95, %rd93, %rd94;
	ld.global.nc.u32 	%r75, [%rd95];
	add.s32 	%r76, %r75, %r11;
	mul.lo.s32 	%r77, %r10, %r42;
	mad.lo.s32 	%r78, %r76, %r43, %r77;
	setp.lt.s32 	%p21, %r78, 0;
	mul.lo.s32 	%r79, %r38, %r36;
	setp.ge.s32 	%p22, %r78, %r79;
	or.pred  	%p23, %p21, %p22;
	@%p23 bra 	$L__BB2_23;
	setp.eq.s16 	%p24, %rs1, 0;
	@%p24 bra 	$L__BB2_22;
	mul.wide.u32 	%rd96, %r78, 4;
	add.s64 	%rd97, %rd2, %rd96;
	ld.global.f32 	%f60, [%rd97];
	add.f32 	%f61, %f69, %f60;
	st.global.f32 	[%rd97], %f61;
	bra.uni 	$L__BB2_23;
$L__BB2_22:
	mul.wide.u32 	%rd98, %r78, 4;
	add.s64 	%rd99, %rd2, %rd98;
	st.global.f32 	[%rd99], %f69;
$L__BB2_23:
	ret;

}


// ===== COMPILED SASS (sm_100) =====

	.target	sm_100

	.elftype	@"ET_EXEC"


//--------------------- .note.nv.tkinfo           --------------------------
	.section	.note.nv.tkinfo,"",@"SHT_NOTE"
	.sectionflags	@"SHF_NOTE_NV_TKINFO"
	.tkinfo
        /*0018*/ 	.word	0x00000002
        /*0030*/ 	.string	""
        /*0030*/ 	.string	"ptxas"
        /*0030*/ 	.string	"Cuda compilation tools, release 13.0, V13.0.88"
        /*0030*/ 	.string	"Build cuda_13.0.r13.0/compiler.36424714_0"
        /*0030*/ 	.string	"-arch sm_100 -m 64 "



//--------------------- .note.nv.cuinfo           --------------------------
	.section	.note.nv.cuinfo,"",@"SHT_NOTE"
	.sectionflags	@"SHF_NOTE_NV_CUINFO"
        /*0018*/ 	.short	0x0002
        /*001a*/ 	.short	0x0064
        /*001c*/ 	.short	0x0082
	.zero		2


//--------------------- .nv.info                  --------------------------
	.section	.nv.info,"",@"SHT_CUDA_INFO"
	.align	4


	//----- nvinfo : EIATTR_REGCOUNT
	.align		4
        /*0000*/ 	.byte	0x04, 0x2f
        /*0002*/ 	.short	(.L_1 - .L_0)
	.align		4
.L_0:
        /*0004*/ 	.word	index@(_Z28lora_fused_qkv_expand_kernelI13__nv_bfloat16S0_EvPKT_PKvPT0_PKiS9_S9_S9_S9_S9_S9_S9_S9_S9_S9_iiiiibiiii)
        /*0008*/ 	.word	0x00000020


	//----- nvinfo : EIATTR_FRAME_SIZE
	.align		4
.L_1:
        /*000c*/ 	.byte	0x04, 0x11
        /*000e*/ 	.short	(.L_3 - .L_2)
	.align		4
.L_2:
        /*0010*/ 	.word	index@(_Z28lora_fused_qkv_expand_kernelI13__nv_bfloat16S0_EvPKT_PKvPT0_PKiS9_S9_S9_S9_S9_S9_S9_S9_S9_S9_iiiiibiiii)
        /*0014*/ 	.word	0x00000000


	//----- nvinfo : EIATTR_REGCOUNT
	.align		4
.L_3:
        /*0018*/ 	.byte	0x04, 0x2f
        /*001a*/ 	.short	(.L_5 - .L_4)
	.align		4
.L_4:
        /*001c*/ 	.word	index@(_Z28lora_fused_qkv_expand_kernelI6__halfS0_EvPKT_PKvPT0_PKiS9_S9_S9_S9_S9_S9_S9_S9_S9_S9_iiiiibiiii)
        /*0020*/ 	.word	0x00000020


	//----- nvinfo : EIATTR_FRAME_SIZE
	.align		4
.L_5:
        /*0024*/ 	.byte	0x04, 0x11
        /*0026*/ 	.short	(.L_7 - .L_6)
	.align		4
.L_6:
        /*0028*/ 	.word	index@(_Z28lora_fused_qkv_expand_kernelI6__halfS0_EvPKT_PKvPT0_PKiS9_S9_S9_S9_S9_S9_S9_S9_S9_S9_iiiiibiiii)
        /*002c*/ 	.word	0x00000000


	//----- nvinfo : EIATTR_REGCOUNT
	.align		4
.L_7:
        /*0030*/ 	.byte	0x04, 0x2f
        /*0032*/ 	.short	(.L_9 - .L_8)
	.align		4
.L_8:
        /*0034*/ 	.word	index@(_Z28lora_fused_qkv_expand_kernelIffEvPKT_PKvPT0_PKiS8_S8_S8_S8_S8_S8_S8_S8_S8_S8_iiiiibiiii)
        /*0038*/ 	.word	0x00000020


	//----- nvinfo : EIATTR_FRAME_SIZE
	.align		4
.L_9:
        /*003c*/ 	.byte	0x04, 0x11
        /*003e*/ 	.short	(.L_11 - .L_10)
	.align		4
.L_10:
        /*0040*/ 	.word	index@(_Z28lora_fused_qkv_expand_kernelIffEvPKT_PKvPT0_PKiS8_S8_S8_S8_S8_S8_S8_S8_S8_S8_iiiiibiiii)
        /*0044*/ 	.word	0x00000000


	//----- nvinfo : EIATTR_MIN_STACK_SIZE
	.align		4
.L_11:
        /*0048*/ 	.byte	0x04, 0x12
        /*004a*/ 	.short	(.L_13 - .L_12)
	.align		4
.L_12:
        /*004c*/ 	.word	index@(_Z28lora_fused_qkv_expand_kernelIffEvPKT_PKvPT0_PKiS8_S8_S8_S8_S8_S8_S8_S8_S8_S8_iiiiibiiii)
        /*0050*/ 	.word	0x00000000


	//----- nvinfo : EIATTR_MIN_STACK_SIZE
	.align		4
.L_13:
        /*0054*/ 	.byte	0x04, 0x12
        /*0056*/ 	.short	(.L_15 - .L_14)
	.align		4
.L_14:
        /*0058*/ 	.word	index@(_Z28lora_fused_qkv_expand_kernelI6__halfS0_EvPKT_PKvPT0_PKiS9_S9_S9_S9_S9_S9_S9_S9_S9_S9_iiiiibiiii)
        /*005c*/ 	.word	0x00000000


	//----- nvinfo : EIATTR_MIN_STACK_SIZE
	.align		4
.L_15:
        /*0060*/ 	.byte	0x04, 0x12
        /*0062*/ 	.short	(.L_17 - .L_16)
	.align		4
.L_16:
        /*0064*/ 	.word	index@(_Z28lora_fused_qkv_expand_kernelI13__nv_bfloat16S0_EvPKT_PKvPT0_PKiS9_S9_S9_S9_S9_S9_S9_S9_S9_S9_iiiiibiiii)
        /*0068*/ 	.word	0x00000000
.L_17:


//--------------------- .nv.compat                --------------------------
	.section	.nv.compat,"",@"SHT_CUDA_COMPAT_INFO"
	.align	4
        /*0000*/ 	.byte	0x02, 0x09, 0x00, 0x00, 0x02, 0x02, 0x01, 0x00, 0x02, 0x05, 0x05, 0x00, 0x03, 0x07, 0x01, 0x01
        /*0010*/ 	.byte	0x02, 0x03, 0x00, 0x00, 0x02, 0x06, 0x01, 0x00, 0x04, 0x0b, 0x08, 0x00, 0x01, 0x00, 0x00, 0x00
        /*0020*/ 	.byte	0x00, 0x00, 0x00, 0x00


//--------------------- .nv.info._Z28lora_fused_qkv_expand_kernelIffEvPKT_PKvPT0_PKiS8_S8_S8_S8_S8_S8_S8_S8_S8_S8_iiiiibiiii --------------------------
	.section	.nv.info._Z28lora_fused_qkv_expand_kernelIffEvPKT_PKvPT0_PKiS8_S8_S8_S8_S8_S8_S8_S8_S8_S8_iiiiibiiii,"",@"SHT_CUDA_INFO"
	.sectionflags	@""
	.align	4


	//----- nvinfo : EIATTR_CUDA_API_VERSION
	.align		4
        /*0000*/ 	.byte	0x04, 0x37
        /*0002*/ 	.short	(.L_19 - .L_18)
.L_18:
        /*0004*/ 	.word	0x00000082


	//----- nvinfo : EIATTR_KPARAM_INFO
	.align		4
.L_19:
        /*0008*/ 	.byte	0x04, 0x17
        /*000a*/ 	.short	(.L_21 - .L_20)
.L_20:
        /*000c*/ 	.word	0x00000000
        /*0010*/ 	.short	0x0017
        /*0012*/ 	.short	0x0094
        /*0014*/ 	.byte	0x00, 0xf0, 0x11, 0x00


	//----- nvinfo : EIATTR_KPARAM_INFO
	.align		4
.L_21:
        /*0018*/ 	.byte	0x04, 0x17
        /*001a*/ 	.short	(.L_23 - .L_22)
.L_22:
        /*001c*/ 	.word	0x00000000
        /*0020*/ 	.short	0x0016
        /*0022*/ 	.short	0x0090
        /*0024*/ 	.byte	0x00, 0xf0, 0x11, 0x00


	//----- nvinfo : EIATTR_KPARAM_INFO
	.align		4
.L_23:
        /*0028*/ 	.byte	0x04, 0x17
        /*002a*/ 	.short	(.L_25 - .L_24)
.L_24:
        /*002c*/ 	.word	0x00000000
        /*0030*/ 	.short	0x0015
        /*0032*/ 	.short	0x008c
        /*0034*/ 	.byte	0x00, 0xf0, 0x11, 0x00


	//----- nvinfo : EIATTR_KPARAM_INFO
	.align		4
.L_25:
        /*0038*/ 	.byte	0x04, 0x17
        /*003a*/ 	.short	(.L_27 - .L_26)
.L_26:
        /*003c*/ 	.word	0x00000000
        /*0040*/ 	.short	0x0014
        /*0042*/ 	.short	0x0088
        /*0044*/ 	.byte	0x00, 0xf0, 0x11, 0x00


	//----- nvinfo : EIATTR_KPARAM_INFO
	.align		4
.L_27:
        /*0048*/ 	.byte	0x04, 0x17
        /*004a*/ 	.short	(.L_29 - .L_28)
.L_28:
        /*004c*/ 	.word	0x00000000
        /*0050*/ 	.short	0x0013
        /*0052*/ 	.short	0x0084
        /*0054*/ 	.byte	0x00, 0xf0, 0x05, 0x00


	//----- nvinfo : EIATTR_KPARAM_INFO
	.align		4
.L_29:
        /*0058*/ 	.byte	0x04, 0x17
        /*005a*/ 	.short	(.L_31 - .L_30)
.L_30:
        /*005c*/ 	.word	0x00000000
        /*0060*/ 	.short	0x0012
        /*0062*/ 	.short	0x0080
        /*0064*/ 	.byte	0x00, 0xf0, 0x11, 0x00


	//----- nvinfo : EIATTR_KPARAM_INFO
	.align		4
.L_31:
        /*0068*/ 	.byte	0x04, 0x17
        /*006a*/ 	.short	(.L_33 - .L_32)
.L_32:
        /*006c*/ 	.word	0x00000000
        /*0070*/ 	.short	0x0011
        /*0072*/ 	.short	0x007c
        /*0074*/ 	.byte	0x00, 0xf0, 0x11, 0x00


	//----- nvinfo : EIATTR_KPARAM_INFO
	.align		4
.L_33:
        /*0078*/ 	.byte	0x04, 0x17
        /*007a*/ 	.short	(.L_35 - .L_34)
.L_34:
        /*007c*/ 	.word	0x00000000
        /*0080*/ 	.short	0x0010
        /*0082*/ 	.short	0x0078
        /*0084*/ 	.byte	0x00, 0xf0, 0x11, 0x00


	//----- nvinfo : EIATTR_KPARAM_INFO
	.align		4
.L_35:
        /*0088*/ 	.byte	0x04, 0x17
        /*008a*/ 	.short	(.L_37 - .L_36)
.L_36:
        /*008c*/ 	.word	0x00000000
        /*0090*/ 	.short	0x000f
        /*0092*/ 	.short	0x0074
        /*0094*/ 	.byte	0x00, 0xf0, 0x11, 0x00


	//----- nvinfo : EIATTR_KPARAM_INFO
	.align		4
.L_37:
        /*0098*/ 	.byte	0x04, 0x17
        /*009a*/ 	.short	(.L_39 - .L_38)
.L_38:
        /*009c*/ 	.word	0x00000000
        /*00a0*/ 	.short	0x000e
        /*00a2*/ 	.short	0x0070
        /*00a4*/ 	.byte	0x00, 0xf0, 0x11, 0x00


	//----- nvinfo : EIATTR_KPARAM_INFO
	.align		4
.L_39:
        /*00a8*/ 	.byte	0x04, 0x17
        /*00aa*/ 	.short	(.L_41 - .L_40)
.L_40:
        /*00ac*/ 	.word	0x00000000
        /*00b0*/ 	.short	0x000d
        /*00b2*/ 	.short	0x0068
        /*00b4*/ 	.byte	0x00, 0xf5, 0x21, 0x00


	//----- nvinfo : EIATTR_KPARAM_INFO
	.align		4
.L_41:
        /*00b8*/ 	.byte	0x04, 0x17
        /*00ba*/ 	.short	(.L_43 - .L_42)
.L_42:
        /*00bc*/ 	.word	0x00000000
        /*00c0*/ 	.short	0x000c
        /*00c2*/ 	.short	0x0060
        /*00c4*/ 	.byte	0x00, 0xf5, 0x21, 0x00


	//----- nvinfo : EIATTR_KPARAM_INFO
	.align		4
.L_43:
        /*00c8*/ 	.byte	0x04, 0x17
        /*00ca*/ 	.short	(.L_45 - .L_44)
.L_44:
        /*00cc*/ 	.word	0x00000000
        /*00d0*/ 	.short	0x000b
        /*00d2*/ 	.short	0x0058
        /*00d4*/ 	.byte	0x00, 0xf5, 0x21, 0x00


	//----- nvinfo : EIATTR_KPARAM_INFO
	.align		4
.L_45:
        /*00d8*/ 	.byte	0x04, 0x17
        /*00da*/ 	.short	(.L_47 - .L_46)
.L_46:
        /*00dc*/ 	.word	0x00000000
        /*00e0*/ 	.short	0x000a
        /*00e2*/ 	.short	0x0050
        /*00e4*/ 	.byte	0x00, 0xf5, 0x21, 0x00


	//----- nvinfo : EIATTR_KPARAM_INFO
	.align		4
.L_47:
        /*00e8*/ 	.byte	0x04, 0x17
        /*00ea*/ 	.short	(.L_49 - .L_48)
.L_48:
        /*00ec*/ 	.word	0x00000000
        /*00f0*/ 	.short	0x0009
        /*00f2*/ 	.short	0x0048
        /*00f4*/ 	.byte	0x00, 0xf5, 0x21, 0x00


	//----- nvinfo : EIATTR_KPARAM_INFO
	.align		4
.L_49:
        /*00f8*/ 	.byte	0x04, 0x17
        /*00fa*/ 	.short	(.L_51 - .L_50)
.L_50:
        /*00fc*/ 	.word	0x00000000
        /*0100*/ 	.short	0x0008
        /*0102*/ 	.short	0x0040
        /*0104*/ 	.byte	0x00, 0xf5, 0x21, 0x00


	//----- nvinfo : EIATTR_KPARAM_INFO
	.align		4
.L_51:
        /*0108*/ 	.byte	0x04, 0x17
        /*010a*/ 	.short	(.L_53 - .L_52)
.L_52:
        /*010c*/ 	.word	0x00000000
        /*0110*/ 	.short	0x0007
        /*0112*/ 	.short	0x0038
        /*0114*/ 	.byte	0x00, 0xf5, 0x21, 0x00


	//----- nvinfo : EIATTR_KPARAM_INFO
	.align		4
.L_53:
        /*0118*/ 	.byte	0x04, 0x17
        /*011a*/ 	.short	(.L_55 - .L_54)
.L_54:
        /*011c*/ 	.word	0x00000000
        /*0120*/ 	.short	0x0006
        /*0122*/ 	.short	0x0030
        /*0124*/ 	.byte	0x00, 0xf5, 0x21, 0x00


	//----- nvinfo : EIATTR_KPARAM_INFO
	.align		4
.L_55:
        /*0128*/ 	.byte	0x04, 0x17
        /*012a*/ 	.short	(.L_57 - .L_56)
.L_56:
        /*012c*/ 	.word	0x00000000
        /*0130*/ 	.short	0x0005
        /*0132*/ 	.short	0x0028
        /*0134*/ 	.byte	0x00, 0xf5, 0x21, 0x00


	//----- nvinfo : EIATTR_KPARAM_INFO
	.align		4
.L_57:
        /*0138*/ 	.byte	0x04, 0x17
        /*013a*/ 	.short	(.L_59 - .L_58)
.L_58:
        /*013c*/ 	.word	0x00000000
        /*0140*/ 	.short	0x0004
        /*0142*/ 	.short	0x0020
        /*0144*/ 	.byte	0x00, 0xf5, 0x21, 0x00


	//----- nvinfo : EIATTR_KPARAM_INFO
	.align		4
.L_59:
        /*0148*/ 	.byte	0x04, 0x17
        /*014a*/ 	.short	(.L_61 - .L_60)
.L_60:
        /*014c*/ 	.word	0x00000000
        /*0150*/ 	.short	0x0003
        /*0152*/ 	.short	0x0018
        /*0154*/ 	.byte	0x00, 0xf5, 0x21, 0x00


	//----- nvinfo : EIATTR_KPARAM_INFO
	.align		4
.L_61:
        /*0158*/ 	.byte	0x04, 0x17
        /*015a*/ 	.short	(.L_63 - .L_62)
.L_62:
        /*015c*/ 	.word	0x00000000
        /*0160*/ 	.short	0x0002
        /*0162*/ 	.short	0x0010
        /*0164*/ 	.byte	0x00, 0xf5, 0x21, 0x00


	//----- nvinfo : EIATTR_KPARAM_INFO
	.align		4
.L_63:
        /*0168*/ 	.byte	0x04, 0x17
        /*016a*/ 	.short	(.L_65 - .L_64)
.L_64:
        /*016c*/ 	.word	0x00000000
        /*0170*/ 	.short	0x0001
        /*0172*/ 	.short	0x0008
        /*0174*/ 	.byte	0x00, 0xf5, 0x21, 0x00


	//----- nvinfo : EIATTR_KPARAM_INFO
	.align		4
.L_65:
        /*0178*/ 	.byte	0x04, 0x17
        /*017a*/ 	.short	(.L_67 - .L_66)
.L_66:
        /*017c*/ 	.word	0x00000000
        /*0180*/ 	.short	0x0000
        /*0182*/ 	.short	0x0000
        /*0184*/ 	.byte	0x00, 0xf5, 0x21, 0x00


	//----- nvinfo : EIATTR_SPARSE_MMA_MASK
	.align		4
.L_67:
        /*0188*/ 	.byte	0x03, 0x50
        /*018a*/ 	.short	0x0000


	//----- nvinfo : EIATTR_MAXREG_COUNT
	.align		4
        /*018c*/ 	.byte	0x03, 0x1b
        /*018e*/ 	.short	0x00ff


	//----- nvinfo : EIATTR_MERCURY_ISA_VERSION
	.align		4
        /*0190*/ 	.byte	0x03, 0x5f
        /*0192*/ 	.short	0x0101


	//----- nvinfo : EIATTR_VRC_CTA_INIT_COUNT
	.align		4
        /*0194*/ 	.byte	0x02, 0x4a
	.zero		1
	.zero		1


	//----- nvinfo : EIATTR_EXIT_INSTR_OFFSETS
	.align		4
        /*0198*/ 	.byte	0x04, 0x1c
        /*019a*/ 	.short	(.L_69 - .L_68)


	//   ....[0]....
.L_68:
        /*019c*/ 	.word	0x00000070


	//   ....[1]....
        /*01a0*/ 	.word	0x000000d0


	//   ....[2]....
        /*01a4*/ 	.word	0x00000410


	//   ....[3]....
        /*01a8*/ 	.word	0x00000450


	//   ....[4]....
        /*01ac*/ 	.word	0x000004e0


	//   ....[5]....
        /*01b0*/ 	.word	0x00000890


	//   ....[6]....
        /*01b4*/ 	.word	0x000008f0


	//   ....[7]....
        /*01b8*/ 	.word	0x000011a0


	//   ....[8]....
        /*01bc*/ 	.word	0x00001260


	//   ....[9]....
        /*01c0*/ 	.word	0x00001300


	//   ....[10]....
        /*01c4*/ 	.word	0x00001340


	//----- nvinfo : EIATTR_CBANK_PARAM_SIZE
	.align		4
.L_69:
        /*01c8*/ 	.byte	0x03, 0x19
        /*01ca*/ 	.short	0x0098


	//----- nvinfo : EIATTR_PARAM_CBANK
	.align		4
        /*01cc*/ 	.byte	0x04, 0x0a
        /*01ce*/ 	.short	(.L_71 - .L_70)
	.align		4
.L_70:
        /*01d0*/ 	.word	index@(.nv.constant0._Z28lora_fused_qkv_expand_kernelIffEvPKT_PKvPT0_PKiS8_S8_S8_S8_S8_S8_S8_S8_S8_S8_iiiiibiiii)
        /*01d4*/ 	.short	0x0380
        /*01d6*/ 	.short	0x0098


	//----- nvinfo : EIATTR_SW_WAR
	.align		4
.L_71:
        /*01d8*/ 	.byte	0x04, 0x36
        /*01da*/ 	.short	(.L_73 - .L_72)
.L_72:
        /*01dc*/ 	.word	0x00000008
.L_73:


//--------------------- .nv.info._Z28lora_fused_qkv_expand_kernelI6__halfS0_EvPKT_PKvPT0_PKiS9_S9_S9_S9_S9_S9_S9_S9_S9_S9_iiiiibiiii --------------------------
	.section	.nv.info._Z28lora_fused_qkv_expand_kernelI6__halfS0_EvPKT_PKvPT0_PKiS9_S9_S9_S9_S9_S9_S9_S9_S9_S9_iiiiibiiii,"",@"SHT_CUDA_INFO"
	.sectionflags	@""
	.align	4


	//----- nvinfo : EIATTR_CUDA_API_VERSION
	.align		4
        /*0000*/ 	.byte	0x04, 0x37
        /*0002*/ 	.short	(.L_75 - .L_74)
.L_74:
        /*0004*/ 	.word	0x00000082


	//----- nvinfo : EIATTR_KPARAM_INFO
	.align		4
.L_75:
        /*0008*/ 	.byte	0x04, 0x17
        /*000a*/ 	.short	(.L_77 - .L_76)
.L_76:
        /*000c*/ 	.word	0x00000000
        /*0010*/ 	.short	0x0017
        /*0012*/ 	.short	0x0094
        /*0014*/ 	.byte	0x00, 0xf0, 0x11, 0x00


	//----- nvinfo : EIATTR_KPARAM_INFO
	.align		4
.L_77:
        /*0018*/ 	.byte	0x04, 0x17
        /*001a*/ 	.short	(.L_79 - .L_78)
.L_78:
        /*001c*/ 	.word	0x00000000
        /*0020*/ 	.short	0x0016
        /*0022*/ 	.short	0x0090
        /*0024*/ 	.byte	0x00, 0xf0, 0x11, 0x00


	//----- nvinfo : EIATTR_KPARAM_INFO
	.align		4
.L_79:
        /*0028*/ 	.byte	0x04, 0x17
        /*002a*/ 	.short	(.L_81 - .L_80)
.L_80:
        /*002c*/ 	.word	0x00000000
        /*0030*/ 	.short	0x0015
        /*0032*/ 	.short	0x008c
        /*0034*/ 	.byte	0x00, 0xf0, 0x11, 0x00


	//----- nvinfo : EIATTR_KPARAM_INFO
	.align		4
.L_81:
        /*0038*/ 	.byte	0x04, 0x17
        /*003a*/ 	.short	(.L_83 - .L_82)
.L_82:
        /*003c*/ 	.word	0x00000000
        /*0040*/ 	.short	0x0014
        /*0042*/ 	.short	0x0088
        /*0044*/ 	.byte	0x00, 0xf0, 0x11, 0x00


	//----- nvinfo : EIATTR_KPARAM_INFO
	.align		4
.L_83:
        /*0048*/ 	.byte	0x04, 0x17
        /*004a*/ 	.short	(.L_85 - .L_84)
.L_84:
        /*004c*/ 	.word	0x00000000
        /*0050*/ 	.short	0x0013
        /*0052*/ 	.short	0x0084
        /*0054*/ 	.byte	0x00, 0xf0, 0x05, 0x00


	//----- nvinfo : EIATTR_KPARAM_INFO
	.align		4
.L_85:
        /*0058*/ 	.byte	0x04, 0x17
        /*005a*/ 	.short	(.L_87 - .L_86)
.L_86:
        /*005c*/ 	.word	0x00000000
        /*0060*/ 	.short	0x0012
        /*0062*/ 	.short	0x0080
        /*0064*/ 	.byte	0x00, 0xf0, 0x11, 0x00


	//----- nvinfo : EIATTR_KPARAM_INFO
	.align		4
.L_87:
        /*0068*/ 	.byte	0x04, 0x17
        /*006a*/ 	.short	(.L_89 - .L_88)
.L_88:
        /*006c*/ 	.word	0x00000000
        /*0070*/ 	.short	0x0011
        /*0072*/ 	.short	0x007c
        /*0074*/ 	.byte	0x00, 0xf0, 0x11, 0x00


	//----- nvinfo : EIATTR_KPARAM_INFO
	.align		4
.L_89:
        /*0078*/ 	.byte	0x04, 0x17
        /*007a*/ 	.short	(.L_91 - .L_90)
.L_90:
        /*007c*/ 	.word	0x00000000
        /*0080*/ 	.short	0x0010
        /*0082*/ 	.short	0x0078
        /*0084*/ 	.byte	0x00, 0xf0, 0x11, 0x00


	//----- nvinfo : EIATTR_KPARAM_INFO
	.align		4
.L_91:
        /*0088*/ 	.byte	0x04, 0x17
        /*008a*/ 	.short	(.L_93 - .L_92)
.L_92:
        /*008c*/ 	.word	0x00000000
        /*0090*/ 	.short	0x000f
        /*0092*/ 	.short	0x0074
        /*0094*/ 	.byte	0x00, 0xf0, 0x11, 0x00


	//----- nvinfo : EIATTR_KPARAM_INFO
	.align		4
.L_93:
        /*0098*/ 	.byte	0x04, 0x17
        /*009a*/ 	.short	(.L_95 - .L_94)
.L_94:
        /*009c*/ 	.word	0x00000000
        /*00a0*/ 	.short	0x000e
        /*00a2*/ 	.short	0x0070
        /*00a4*/ 	.byte	0x00, 0xf0, 0x11, 0x00


	//----- nvinfo : EIATTR_KPARAM_INFO
	.align		4
.L_95:
        /*00a8*/ 	.byte	0x04, 0x17
        /*00aa*/ 	.short	(.L_97 - .L_96)
.L_96:
        /*00ac*/ 	.word	0x00000000
        /*00b0*/ 	.short	0x000d
        /*00b2*/ 	.short	0x0068
        /*00b4*/ 	.byte	0x00, 0xf5, 0x21, 0x00


	//----- nvinfo : EIATTR_KPARAM_INFO
	.align		4
.L_97:
        /*00b8*/ 	.byte	0x04, 0x17
        /*00ba*/ 	.short	(.L_99 - .L_98)
.L_98:
        /*00bc*/ 	.word	0x00000000
        /*00c0*/ 	.short	0x000c
        /*00c2*/ 	.short	0x0060
        /*00c4*/ 	.byte	0x00, 0xf5, 0x21, 0x00


	//----- nvinfo : EIATTR_KPARAM_INFO
	.align		4
.L_99:
        /*00c8*/ 	.byte	0x04, 0x17
        /*00ca*/ 	.short	(.L_101 - .L_100)
.L_100:
        /*00cc*/ 	.word	0x00000000
        /*00d0*/ 	.short	0x000b
        /*00d2*/ 	.short	0x0058
        /*00d4*/ 	.byte	0x00, 0xf5, 0x21, 0x00


	//----- nvinfo : EIATTR_KPARAM_INFO
	.align		4
.L_101:
        /*00d8*/ 	.byte	0x04, 0x17
        /*00da*/ 	.short	(.L_103 - .L_102)
.L_102:
        /*00dc*/ 	.word	0x00000000
        /*00e0*/ 	.short	0x000a
        /*00e2*/ 	.short	0x0050
        /*00e4*/ 	.byte	0x00, 0xf5, 0x21, 0x00


	//----- nvinfo : EIATTR_KPARAM_INFO
	.align		4
.L_103:
        /*00e8*/ 	.byte	0x04, 0x17
        /*00ea*/ 	.short	(.L_105 - .L_104)
.L_104:
        /*00ec*/ 	.word	0x00000000
        /*00f0*/ 	.short	0x0009
        /*00f2*/ 	.short	0x0048
        /*00f4*/ 	.byte	0x00, 0xf5, 0x21, 0x00


	//----- nvinfo : EIATTR_KPARAM_INFO
	.align		4
.L_105:
        /*00f8*/ 	.byte	0x04, 0x17
        /*00fa*/ 	.short	(.L_107 - .L_106)
.L_106:
        /*00fc*/ 	.word	0x00000000
        /*0100*/ 	.short	0x0008
        /*0102*/ 	.short	0x0040
        /*0104*/ 	.byte	0x00, 0xf5, 0x21, 0x00


	//----- nvinfo : EIATTR_KPARAM_INFO
	.align		4
.L_107:
        /*0108*/ 	.byte	0x04, 0x17
        /*010a*/ 	.short	(.L_109 - .L_108)
.L_108:
        /*010c*/ 	.word	0x00000000
        /*0110*/ 	.short	0x0007
        /*0112*/ 	.short	0x0038
        /*0114*/ 	.byte	0x00, 0xf5, 0x21, 0x00


	//----- nvinfo : EIATTR_KPARAM_INFO
	.align		4
.L_109:
        /*0118*/ 	.byte	0x04, 0x17
        /*011a*/ 	.short	(.L_111 - .L_110)
.L_110:
        /*011c*/ 	.word	0x00000000
        /*0120*/ 	.short	0x0006
        /*0122*/ 	.short	0x0030
        /*0124*/ 	.byte	0x00, 0xf5, 0x21, 0x00


	//----- nvinfo : EIATTR_KPARAM_INFO
	.align		4
.L_111:
        /*0128*/ 	.byte	0x04, 0x17
        /*012a*/ 	.short	(.L_113 - .L_112)
.L_112:
        /*012c*/ 	.word	0x00000000
        /*0130*/ 	.short	0x0005
        /*0132*/ 	.short	0x0028
        /*0134*/ 	.byte	0x00, 0xf5, 0x21, 0x00


	//----- nvinfo : EIATTR_KPARAM_INFO
	.align		4
.L_113:
        /*0138*/ 	.byte	0x04, 0x17
        /*013a*/ 	.short	(.L_115 - .L_114)
.L_114:
        /*013c*/ 	.word	0x00000000
        /*0140*/ 	.short	0x0004
        /*0142*/ 	.short	0x0020
        /*0144*/ 	.byte	0x00, 0xf5, 0x21, 0x00


	//----- nvinfo : EIATTR_KPARAM_INFO
	.align		4
.L_115:
        /*0148*/ 	.byte	0x04, 0x17
        /*014a*/ 	.short	(.L_117 - .L_116)
.L_116:
        /*014c*/ 	.word	0x00000000
        /*0150*/ 	.short	0x0003
        /*0152*/ 	.short	0x0018
        /*0154*/ 	.byte	0x00, 0xf5, 0x21, 0x00


	//----- nvinfo : EIATTR_KPARAM_INFO
	.align		4
.L_117:
        /*0158*/ 	.byte	0x04, 0x17
        /*015a*/ 	.short	(.L_119 - .L_118)
.L_118:
        /*015c*/ 	.word	0x00000000
        /*0160*/ 	.short	0x0002
        /*0162*/ 	.short	0x0010
        /*0164*/ 	.byte	0x00, 0xf5, 0x21, 0x00


	//----- nvinfo : EIATTR_KPARAM_INFO
	.align		4
.L_119:
        /*0168*/ 	.byte	0x04, 0x17
        /*016a*/ 	.short	(.L_121 - .L_120)
.L_120:
        /*016c*/ 	.word	0x00000000
        /*0170*/ 	.short	0x0001
        /*0172*/ 	.short	0x0008
        /*0174*/ 	.byte	0x00, 0xf5, 0x21, 0x00


	//----- nvinfo : EIATTR_KPARAM_INFO
	.align		4
.L_121:
        /*0178*/ 	.byte	0x04, 0x17
        /*017a*/ 	.short	(.L_123 - .L_122)
.L_122:
        /*017c*/ 	.word	0x00000000
        /*0180*/ 	.short	0x0000
        /*0182*/ 	.short	0x0000
        /*0184*/ 	.byte	0x00, 0xf5, 0x21, 0x00


	//----- nvinfo : EIATTR_SPARSE_MMA_MASK
	.align		4
.L_123:
        /*0188*/ 	.byte	0x03, 0x50
        /*018a*/ 	.short	0x0000


	//----- nvinfo : EIATTR_MAXREG_COUNT
	.align		4
        /*018c*/ 	.byte	0x03, 0x1b
        /*018e*/ 	.short	0x00ff


	//----- nvinfo : EIATTR_MERCURY_ISA_VERSION
	.align		4
        /*0190*/ 	.byte	0x03, 0x5f
        /*0192*/ 	.short	0x0101


	//----- nvinfo : EIATTR_VRC_CTA_INIT_COUNT
	.align		4
        /*0194*/ 	.byte	0x02, 0x4a
	.zero		1
	.zero		1


	//----- nvinfo : EIATTR_EXIT_INSTR_OFFSETS
	.align		4
        /*0198*/ 	.byte	0x04, 0x1c
        /*019a*/ 	.short	(.L_125 - .L_124)


	//   ....[0]....
.L_124:
        /*019c*/ 	.word	0x00000070


	//   ....[1]....
        /*01a0*/ 	.word	0x000000d0


	//   ....[2]....
        /*01a4*/ 	.word	0x00000410


	//   ....[3]....
        /*01a8*/ 	.word	0x00000450


	//   ....[4]....
        /*01ac*/ 	.word	0x000004e0


	//   ....[5]....
        /*01b0*/ 	.word	0x00000890


	//   ....[6]....
        /*01b4*/ 	.word	0x000008f0


	//   ....[7]....
        /*01b8*/ 	.word	0x00001380


	//   ....[8]....
        /*01bc*/ 	.word	0x00001440


	//   ....[9]....
        /*01c0*/ 	.word	0x000014f0


	//   ....[10]....
        /*01c4*/ 	.word	0x00001540


	//----- nvinfo : EIATTR_CBANK_PARAM_SIZE
	.align		4
.L_125:
        /*01c8*/ 	.byte	0x03, 0x19
        /*01ca*/ 	.short	0x0098


	//----- nvinfo : EIATTR_PARAM_CBANK
	.align		4
        /*01cc*/ 	.byte	0x04, 0x0a
        /*01ce*/ 	.short	(.L_127 - .L_126)
	.align		4
.L_126:
        /*01d0*/ 	.word	index@(.nv.constant0._Z28lora_fused_qkv_expand_kernelI6__halfS0_EvPKT_PKvPT0_PKiS9_S9_S9_S9_S9_S9_S9_S9_S9_S9_iiiiibiiii)
        /*01d4*/ 	.short	0x0380
        /*01d6*/ 	.short	0x0098


	//----- nvinfo : EIATTR_SW_WAR
	.align		4
.L_127:
        /*01d8*/ 	.byte	0x04, 0x36
        /*01da*/ 	.short	(.L_129 - .L_128)
.L_128:
        /*01dc*/ 	.word	0x00000008
.L_129:


//--------------------- .nv.info._Z28lora_fused_qkv_expand_kernelI13__nv_bfloat16S0_EvPKT_PKvPT0_PKiS9_S9_S9_S9_S9_S9_S9_S9_S9_S9_iiiiibiiii --------------------------
	.section	.nv.info._Z28lora_fused_qkv_expand_kernelI13__nv_bfloat16S0_EvPKT_PKvPT0_PKiS9_S9_S9_S9_S9_S9_S9_S9_S9_S9_iiiiibiiii,"",@"SHT_CUDA_INFO"
	.sectionflags	@""
	.align	4


	//----- nvinfo : EIATTR_CUDA_API_VERSION
	.align		4
        /*0000*/ 	.byte	0x04, 0x37
        /*0002*/ 	.short	(.L_131 - .L_130)
.L_130:
        /*0004*/ 	.word	0x00000082


	//----- nvinfo : EIATTR_KPARAM_INFO
	.align		4
.L_131:
        /*0008*/ 	.byte	0x04, 0x17
        /*000a*/ 	.short	(.L_133 - .L_132)
.L_132:
        /*000c*/ 	.word	0x00000000
        /*0010*/ 	.short	0x0017
        /*0012*/ 	.short	0x0094
        /*0014*/ 	.byte	0x00, 0xf0, 0x11, 0x00


	//----- nvinfo : EIATTR_KPARAM_INFO
	.align		4
.L_133:
        /*0018*/ 	.byte	0x04, 0x17
        /*001a*/ 	.short	(.L_135 - .L_134)
.L_134:
        /*001c*/ 	.word	0x00000000
        /*0020*/ 	.short	0x0016
        /*0022*/ 	.short	0x0090
        /*0024*/ 	.byte	0x00, 0xf0, 0x11, 0x00


	//----- nvinfo : EIATTR_KPARAM_INFO
	.align		4
.L_135:
        /*0028*/ 	.byte	0x04, 0x17
        /*002a*/ 	.short	(.L_137 - .L_136)
.L_136:
        /*002c*/ 	.word	0x00000000
        /*0030*/ 	.short	0x0015
        /*0032*/ 	.short	0x008c
        /*0034*/ 	.byte	0x00, 0xf0, 0x11, 0x00


	//----- nvinfo : EIATTR_KPARAM_INFO
	.align		4
.L_137:
        /*0038*/ 	.byte	0x04, 0x17
        /*003a*/ 	.short	(.L_139 - .L_138)
.L_138:
        /*003c*/ 	.word	0x00000000
        /*0040*/ 	.short	0x0014
        /*0042*/ 	.short	0x0088
        /*0044*/ 	.byte	0x00, 0xf0, 0x11, 0x00


	//----- nvinfo : EIATTR_KPARAM_INFO
	.align		4
.L_139:
        /*0048*/ 	.byte	0x04, 0x17
        /*004a*/ 	.short	(.L_141 - .L_140)
.L_140:
        /*004c*/ 	.word	0x00000000
        /*0050*/ 	.short	0x0013
        /*0052*/ 	.short	0x0084
        /*0054*/ 	.byte	0x00, 0xf0, 0x05, 0x00


	//----- nvinfo : EIATTR_KPARAM_INFO
	.align		4
.L_141:
        /*0058*/ 	.byte	0x04, 0x17
        /*005a*/ 	.short	(.L_143 - .L_142)
.L_142:
        /*005c*/ 	.word	0x00000000
        /*0060*/ 	.short	0x0012
        /*0062*/ 	.short	0x0080
        /*0064*/ 	.byte	0x00, 0xf0, 0x11, 0x00


	//----- nvinfo : EIATTR_KPARAM_INFO
	.align		4
.L_143:
        /*0068*/ 	.byte	0x04, 0x17
        /*006a*/ 	.short	(.L_145 - .L_144)
.L_144:
        /*006c*/ 	.word	0x00000000
        /*0070*/ 	.short	0x0011
        /*0072*/ 	.short	0x007c
        /*0074*/ 	.byte	0x00, 0xf0, 0x11, 0x00


	//----- nvinfo : EIATTR_KPARAM_INFO
	.align		4
.L_145:
        /*0078*/ 	.byte	0x04, 0x17
        /*007a*/ 	.short	(.L_147 - .L_146)
.L_146:
        /*007c*/ 	.word	0x00000000
        /*0080*/ 	.short	0x0010
        /*0082*/ 	.short	0x0078
        /*0084*/ 	.byte	0x00, 0xf0, 0x11, 0x00


	//----- nvinfo : EIATTR_KPARAM_INFO
	.align		4
.L_147:
        /*0088*/ 	.byte	0x04, 0x17
        /*008a*/ 	.short	(.L_149 - .L_148)
.L_148:
        /*008c*/ 	.word	0x00000000
        /*0090*/ 	.short	0x000f
        /*0092*/ 	.short	0x0074
        /*0094*/ 	.byte	0x00, 0xf0, 0x11, 0x00


	//----- nvinfo : EIATTR_KPARAM_INFO
	.align		4
.L_149:
        /*0098*/ 	.byte	0x04, 0x17
        /*009a*/ 	.short	(.L_151 - .L_150)
.L_150:
        /*009c*/ 	.word	0x00000000
        /*00a0*/ 	.short	0x000e
        /*00a2*/ 	.short	0x0070
        /*00a4*/ 	.byte	0x00, 0xf0, 0x11, 0x00


	//----- nvinfo : EIATTR_KPARAM_INFO
	.align		4
.L_151:
        /*00a8*/ 	.byte	0x04, 0x17
        /*00aa*/ 	.short	(.L_153 - .L_152)
.L_152:
        /*00ac*/ 	.word	0x00000000
        /*00b0*/ 	.short	0x000d
        /*00b2*/ 	.short	0x0068
        /*00b4*/ 	.byte	0x00, 0xf5, 0x21, 0x00


	//----- nvinfo : EIATTR_KPARAM_INFO
	.align		4
.L_153:
        /*00b8*/ 	.byte	0x04, 0x17
        /*00ba*/ 	.short	(.L_155 - .L_154)
.L_154:
        /*00bc*/ 	.word	0x00000000
        /*00c0*/ 	.short	0x000c
        /*00c2*/ 	.short	0x0060
        /*00c4*/ 	.byte	0x00, 0xf5, 0x21, 0x00


	//----- nvinfo : EIATTR_KPARAM_INFO
	.align		4
.L_155:
        /*00c8*/ 	.byte	0x04, 0x17
        /*00ca*/ 	.short	(.L_157 - .L_156)
.L_156:
        /*00cc*/ 	.word	0x00000000
        /*00d0*/ 	.short	0x000b
        /*00d2*/ 	.short	0x0058
        /*00d4*/ 	.byte	0x00, 0xf5, 0x21, 0x00


	//----- nvinfo : EIATTR_KPARAM_INFO
	.align		4
.L_157:
        /*00d8*/ 	.byte	0x04, 0x17
        /*00da*/ 	.short	(.L_159 - .L_158)
.L_158:
        /*00dc*/ 	.word	0x00000000
        /*00e0*/ 	.short	0x000a
        /*00e2*/ 	.short	0x0050
        /*00e4*/ 	.byte	0x00, 0xf5, 0x21, 0x00


	//----- nvinfo : EIATTR_KPARAM_INFO
	.align		4
.L_159:
        /*00e8*/ 	.byte	0x04, 0x17
        /*00ea*/ 	.short	(.L_161 - .L_160)
.L_160:
        /*00ec*/ 	.word	0x00000000
        /*00f0*/ 	.short	0x0009
        /*00f2*/ 	.short	0x0048
        /*00f4*/ 	.byte	0x00, 0xf5, 0x21, 0x00


	//----- nvinfo : EIATTR_KPARAM_INFO
	.align		4
.L_161:
        /*00f8*/ 	.byte	0x04, 0x17
        /*00fa*/ 	.short	(.L_163 - .L_162)
.L_162:
        /*00fc*/ 	.word	0x00000000
        /*0100*/ 	.short	0x0008
        /*0102*/ 	.short	0x0040
        /*0104*/ 	.byte	0x00, 0xf5, 0x21, 0x00


	//----- nvinfo : EIATTR_KPARAM_INFO
	.align		4
.L_163:
        /*0108*/ 	.byte	0x04, 0x17
        /*010a*/ 	.short	(.L_165 - .L_164)
.L_164:
        /*010c*/ 	.word	0x00000000
        /*0110*/ 	.short	0x0007
        /*0112*/ 	.short	0x0038
        /*0114*/ 	.byte	0x00, 0xf5, 0x21, 0x00


	//----- nvinfo : EIATTR_KPARAM_INFO
	.align		4
.L_165:
        /*0118*/ 	.byte	0x04, 0x17
        /*011a*/ 	.short	(.L_167 - .L_166)
.L_166:
        /*011c*/ 	.word	0x00000000
        /*0120*/ 	.short	0x0006
        /*0122*/ 	.short	0x0030
        /*0124*/ 	.byte	0x00, 0xf5, 0x21, 0x00


	//----- nvinfo : EIATTR_KPARAM_INFO
	.align		4
.L_167:
        /*0128*/ 	.byte	0x04, 0x17
        /*012a*/ 	.short	(.L_169 - .L_168)
.L_168:
        /*012c*/ 	.word	0x00000000
        /*0130*/ 	.short	0x0005
        /*0132*/ 	.short	0x0028
        /*0134*/ 	.byte	0x00, 0xf5, 0x21, 0x00


	//----- nvinfo : EIATTR_KPARAM_INFO
	.align		4
.L_169:
        /*0138*/ 	.byte	0x04, 0x17
        /*013a*/ 	.short	(.L_171 - .L_170)
.L_170:
        /*013c*/ 	.word	0x00000000
        /*0140*/ 	.short	0x0004
        /*0142*/ 	.short	0x0020
        /*0144*/ 	.byte	0x00, 0xf5, 0x21, 0x00


	//----- nvinfo : EIATTR_KPARAM_INFO
	.align		4
.L_171:
        /*0148*/ 	.byte	0x04, 0x17
        /*014a*/ 	.short	(.L_173 - .L_172)
.L_172:
        /*014c*/ 	.word	0x00000000
        /*0150*/ 	.short	0x0003
        /*0152*/ 	.short	0x0018
        /*0154*/ 	.byte	0x00, 0xf5, 0x21, 0x00


	//----- nvinfo : EIATTR_KPARAM_INFO
	.align		4
.L_173:
        /*0158*/ 	.byte	0x04, 0x17
        /*015a*/ 	.short	(.L_175 - .L_174)
.L_174:
        /*015c*/ 	.word	0x00000000
        /*0160*/ 	.short	0x0002
        /*0162*/ 	.short	0x0010
        /*0164*/ 	.byte	0x00, 0xf5, 0x21, 0x00


	//----- nvinfo : EIATTR_KPARAM_INFO
	.align		4
.L_175:
        /*0168*/ 	.byte	0x04, 0x17
        /*016a*/ 	.short	(.L_177 - .L_176)
.L_176:
        /*016c*/ 	.word	0x00000000
        /*0170*/ 	.short	0x0001
        /*0172*/ 	.short	0x0008
        /*0174*/ 	.byte	0x00, 0xf5, 0x21, 0x00


	//----- nvinfo : EIATTR_KPARAM_INFO
	.align		4
.L_177:
        /*0178*/ 	.byte	0x04, 0x17
        /*017a*/ 	.short	(.L_179 - .L_178)
.L_178:
        /*017c*/ 	.word	0x00000000
        /*0180*/ 	.short	0x0000
        /*0182*/ 	.short	0x0000
        /*0184*/ 	.byte	0x00, 0xf5, 0x21, 0x00


	//----- nvinfo : EIATTR_SPARSE_MMA_MASK
	.align		4
.L_179:
        /*0188*/ 	.byte	0x03, 0x50
        /*018a*/ 	.short	0x0000


	//----- nvinfo : EIATTR_MAXREG_COUNT
	.align		4
        /*018c*/ 	.byte	0x03, 0x1b
        /*018e*/ 	.short	0x00ff


	//----- nvinfo : EIATTR_MERCURY_ISA_VERSION
	.align		4
        /*0190*/ 	.byte	0x03, 0x5f
        /*0192*/ 	.short	0x0101


	//----- nvinfo : EIATTR_VRC_CTA_INIT_COUNT
	.align		4
        /*0194*/ 	.byte	0x02, 0x4a
	.zero		1
	.zero		1


	//----- nvinfo : EIATTR_EXIT_INSTR_OFFSETS
	.align		4
        /*0198*/ 	.byte	0x04, 0x1c
        /*019a*/ 	.short	(.L_181 - .L_180)


	//   ....[0]....
.L_180:
        /*019c*/ 	.word	0x00000070


	//   ....[1]....
        /*01a0*/ 	.word	0x000000d0


	//   ....[2]....
        /*01a4*/ 	.word	0x00000410


	//   ....[3]....
        /*01a8*/ 	.word	0x00000450


	//   ....[4]....
        /*01ac*/ 	.word	0x000004e0


	//   ....[5]....
        /*01b0*/ 	.word	0x00000890


	//   ....[6]....
        /*01b4*/ 	.word	0x000008f0


	//   ....[7]....
        /*01b8*/ 	.word	0x00001380


	//   ....[8]....
        /*01bc*/ 	.word	0x00001440


	//   ....[9]....
        /*01c0*/ 	.word	0x000014f0


	//   ....[10]....
        /*01c4*/ 	.word	0x00001540


	//----- nvinfo : EIATTR_CBANK_PARAM_SIZE
	.align		4
.L_181:
        /*01c8*/ 	.byte	0x03, 0x19
        /*01ca*/ 	.short	0x0098


	//----- nvinfo : EIATTR_PARAM_CBANK
	.align		4
        /*01cc*/ 	.byte	0x04, 0x0a
        /*01ce*/ 	.short	(.L_183 - .L_182)
	.align		4
.L_182:
        /*01d0*/ 	.word	index@(.nv.constant0._Z28lora_fused_qkv_expand_kernelI13__nv_bfloat16S0_EvPKT_PKvPT0_PKiS9_S9_S9_S9_S9_S9_S9_S9_S9_S9_iiiiibiiii)
        /*01d4*/ 	.short	0x0380
        /*01d6*/ 	.short	0x0098


	//----- nvinfo : EIATTR_SW_WAR
	.align		4
.L_183:
        /*01d8*/ 	.byte	0x04, 0x36
        /*01da*/ 	.short	(.L_185 - .L_184)
.L_184:
        /*01dc*/ 	.word	0x00000008
.L_185:


//--------------------- .nv.callgraph             --------------------------
	.section	.nv.callgraph,"",@"SHT_CUDA_CALLGRAPH"
	.align	4
	.sectionentsize	8
	.align		4
        /*0000*/ 	.word	0x00000000
	.align		4
        /*0004*/ 	.word	0xffffffff
	.align		4
        /*0008*/ 	.word	0x00000000
	.align		4
        /*000c*/ 	.word	0xfffffffe
	.align		4
        /*0010*/ 	.word	0x00000000
	.align		4
        /*0014*/ 	.word	0xfffffffd
	.align		4
        /*0018*/ 	.word	0x00000000
	.align		4
        /*001c*/ 	.word	0xfffffffc


//--------------------- .text._Z28lora_fused_qkv_expand_kernelIffEvPKT_PKvPT0_PKiS8_S8_S8_S8_S8_S8_S8_S8_S8_S8_iiiiibiiii --------------------------
	.section	.text._Z28lora_fused_qkv_expand_kernelIffEvPKT_PKvPT0_PKiS8_S8_S8_S8_S8_S8_S8_S8_S8_S8_iiiiibiiii,"ax",@progbits
	.align	128
        .global         _Z28lora_fused_qkv_expand_kernelIffEvPKT_PKvPT0_PKiS8_S8_S8_S8_S8_S8_S8_S8_S8_S8_iiiiibiiii
        .type           _Z28lora_fused_qkv_expand_kernelIffEvPKT_PKvPT0_PKiS8_S8_S8_S8_S8_S8_S8_S8_S8_S8_iiiiibiiii,@function
        .size           _Z28lora_fused_qkv_expand_kernelIffEvPKT_PKvPT0_PKiS8_S8_S8_S8_S8_S8_S8_S8_S8_S8_iiiiibiiii,(.L_x_18 - _Z28lora_fused_qkv_expand_kernelIffEvPKT_PKvPT0_PKiS8_S8_S8_S8_S8_S8_S8_S8_S8_S8_iiiiibiiii)
        .other          _Z28lora_fused_qkv_expand_kernelIffEvPKT_PKvPT0_PKiS8_S8_S8_S8_S8_S8_S8_S8_S8_S8_iiiiibiiii,@"STO_CUDA_ENTRY STV_DEFAULT"
_Z28lora_fused_qkv_expand_kernelIffEvPKT_PKvPT0_PKiS8_S8_S8_S8_S8_S8_S8_S8_S8_S8_iiiiibiiii:
.text._Z28lora_fused_qkv_expand_kernelIffEvPKT_PKvPT0_PKiS8_S8_S8_S8_S8_S8_S8_S8_S8_S8_iiiiibiiii:
[----:B------:R-:W-:Y:S01]  /*0000*/  LDC R1, c[0x0][0x37c] ;  /* 0x0000df00ff017b82 */ /* 0x000fe20000000800 */
[----:B------:R-:W0:Y:S01]  /*0010*/  S2R R3, SR_CTAID.Z ;  /* 0x0000000000037919 */ /* 0x000e220000002700 */
[----:B------:R-:W0:Y:S01]  /*0020*/  LDCU UR4, c[0x0][0x400] ;  /* 0x00008000ff0477ac */ /* 0x000e220008000800 */
[----:B------:R-:W1:Y:S01]  /*0030*/  S2R R0, SR_CTAID.Y ;  /* 0x0000000000007919 */ /* 0x000e620000002600 */
[----:B------:R-:W1:Y:S01]  /*0040*/  LDCU UR5, c[0x0][0x3fc] ;  /* 0x00007f80ff0577ac */ /* 0x000e620008000800 */
[----:B0-----:R-:W-:-:S04]  /*0050*/  ISETP.GE.AND P0, PT, R3, UR4, PT ;  /* 0x0000000403007c0c */ /* 0x001fc8000bf06270 */
[----:B-1----:R-:W-:-:S13]  /*0060*/  ISETP.GE.OR P0, PT, R0, UR5, P0 ;  /* 0x0000000500007c0c */ /* 0x002fda0008706670 */
[----:B------:R-:W-:Y:S05]  /*0070*/  @P0 EXIT ;  /* 0x000000000000094d */ /* 0x000fea0003800000 */
[----:B------:R-:W0:Y:S01]  /*0080*/  LDC.64 R4, c[0x0][0x3a0] ;  /* 0x0000e800ff047b82 */ /* 0x000e220000000a00 */
[----:B------:R-:W1:Y:S01]  /*0090*/  LDCU.64 UR6, c[0x0][0x358] ;  /* 0x00006b00ff0677ac */ /* 0x000e620008000a00 */
[----:B0-----:R-:W-:-:S05]  /*00a0*/  IMAD.WIDE.U32 R4, R3, 0x4, R4 ;  /* 0x0000000403047825 */ /* 0x001fca00078e0004 */
[----:B-1----:R-:W2:Y:S02]  /*00b0*/  LDG.E.CONSTANT R9, desc[UR6][R4.64] ;  /* 0x0000000604097981 */ /* 0x002ea4000c1e9900 */
[----:B--2---:R-:W-:-:S13]  /*00c0*/  ISETP.GE.AND P0, PT, R9, RZ, PT ;  /* 0x000000ff0900720c */ /* 0x004fda0003f06270 */
[----:B------:R-:W-:Y:S05]  /*00d0*/  @!P0 EXIT ;  /* 0x000000000000894d */ /* 0x000fea0003800000 */
[----:B------:R-:W0:Y:S08]  /*00e0*/  LDC.64 R4, c[0x0][0x3a8] ;  /* 0x0000ea00ff047b82 */ /* 0x000e300000000a00 */
[----:B------:R-:W1:Y:S08]  /*00f0*/  LDC R13, c[0x0][0x364] ;  /* 0x0000d900ff0d7b82 */ /* 0x000e700000000800 */
[----:B------:R-:W2:Y:S01]  /*0100*/  LDC R2, c[0x0][0x3f0] ;  /* 0x0000fc00ff027b82 */ /* 0x000ea20000000800 */
[----:B0-----:R-:W-:-:S05]  /*0110*/  IMAD.WIDE.U32 R4, R3, 0x4, R4 ;  /* 0x0000000403047825 */ /* 0x001fca00078e0004 */
[----:B------:R0:W3:Y:S01]  /*0120*/  LDG.E.CONSTANT R11, desc[UR6][R4.64] ;  /* 0x00000006040b7981 */ /* 0x0000e2000c1e9900 */
[----:B-1----:R-:W1:Y:S01]  /*0130*/  I2F.U32.RP R8, R13 ;  /* 0x0000000d00087306 */ /* 0x002e620000209000 */
[----:B------:R-:W-:-:S07]  /*0140*/  ISETP.NE.U32.AND P2, PT, R13, RZ, PT ;  /* 0x000000ff0d00720c */ /* 0x000fce0003f45070 */
[----:B-1----:R-:W1:Y:S02]  /*0150*/  MUFU.RCP R8, R8 ;  /* 0x0000000800087308 */ /* 0x002e640000001000 */
[----:B-1----:R-:W-:-:S06]  /*0160*/  IADD3 R7, PT, PT, R8, 0xffffffe, RZ ;  /* 0x0ffffffe08077810 */ /* 0x002fcc0007ffe0ff */
[----:B------:R-:W1:Y:S02]  /*0170*/  F2I.FTZ.U32.TRUNC.NTZ R7, R7 ;  /* 0x0000000700077305 */ /* 0x000e64000021f000 */
[----:B-1----:R-:W-:-:S05]  /*0180*/  IADD3 R6, PT, PT, RZ, -R7, RZ ;  /* 0x80000007ff067210 */ /* 0x002fca0007ffe0ff */
[----:B------:R-:W-:Y:S02]  /*0190*/  IMAD R15, R6, R13, RZ ;  /* 0x0000000d060f7224 */ /* 0x000fe400078e02ff */
[----:B------:R-:W-:-:S05]  /*01a0*/  HFMA2 R6, -RZ, RZ, 0, 0 ;  /* 0x00000000ff067431 */ /* 0x000fca00000001ff */
[----:B0-----:R-:W-:Y:S01]  /*01b0*/  IMAD.HI.U32 R5, R7, R15, R6 ;  /* 0x0000000f07057227 */ /* 0x001fe200078e0006 */
[----:B--2---:R-:W-:Y:S01]  /*01c0*/  IADD3 R6, PT, PT, R13, -0x1, R2 ;  /* 0xffffffff0d067810 */ /* 0x004fe20007ffe002 */
[----:B------:R-:W0:Y:S04]  /*01d0*/  S2R R7, SR_CTAID.X ;  /* 0x0000000000077919 */ /* 0x000e280000002500 */
[----:B------:R-:W-:-:S05]  /*01e0*/  IMAD.HI.U32 R4, R5, R6, RZ ;  /* 0x0000000605047227 */ /* 0x000fca00078e00ff */
[----:B------:R-:W-:-:S05]  /*01f0*/  IADD3 R5, PT, PT, -R4, RZ, RZ ;  /* 0x000000ff04057210 */ /* 0x000fca0007ffe1ff */
[----:B------:R-:W-:-:S05]  /*0200*/  IMAD R6, R13, R5, R6 ;  /* 0x000000050d067224 */ /* 0x000fca00078e0206 */
[----:B------:R-:W-:-:S13]  /*0210*/  ISETP.GE.U32.AND P0, PT, R6, R13, PT ;  /* 0x0000000d0600720c */ /* 0x000fda0003f06070 */
[-C--:B------:R-:W-:Y:S02]  /*0220*/  @P0 IADD3 R6, PT, PT, R6, -R13.reuse, RZ ;  /* 0x8000000d06060210 */ /* 0x080fe40007ffe0ff */
[----:B------:R-:W-:Y:S02]  /*0230*/  @P0 IADD3 R4, PT, PT, R4, 0x1, RZ ;  /* 0x0000000104040810 */ /* 0x000fe40007ffe0ff */
[----:B------:R-:W-:Y:S02]  /*0240*/  ISETP.GE.U32.AND P1, PT, R6, R13, PT ;  /* 0x0000000d0600720c */ /* 0x000fe40003f26070 */
[----:B0-----:R-:W-:-:S11]  /*0250*/  IABS R10, R7 ;  /* 0x00000007000a7213 */ /* 0x001fd60000000000 */
[----:B------:R-:W-:Y:S02]  /*0260*/  @P1 IADD3 R4, PT, PT, R4, 0x1, RZ ;  /* 0x0000000104041810 */ /* 0x000fe40007ffe0ff */
[----:B------:R-:W-:Y:S02]  /*0270*/  @!P2 LOP3.LUT R4, RZ, R13, RZ, 0x33, !PT ;  /* 0x0000000dff04a212 */ /* 0x000fe400078e33ff */
[----:B------:R-:W-:Y:S02]  /*0280*/  ISETP.GE.AND P2, PT, R7, RZ, PT ;  /* 0x000000ff0700720c */ /* 0x000fe40003f46270 */
[----:B------:R-:W-:-:S04]  /*0290*/  IABS R5, R4 ;  /* 0x0000000400057213 */ /* 0x000fc80000000000 */
[----:B------:R-:W0:Y:S08]  /*02a0*/  I2F.RP R6, R5 ;  /* 0x0000000500067306 */ /* 0x000e300000209400 */
[----:B0-----:R-:W0:Y:S02]  /*02b0*/  MUFU.RCP R6, R6 ;  /* 0x0000000600067308 */ /* 0x001e240000001000 */
[----:B0-----:R-:W-:-:S06]  /*02c0*/  IADD3 R14, PT, PT, R6, 0xffffffe, RZ ;  /* 0x0ffffffe060e7810 */ /* 0x001fcc0007ffe0ff */
[----:B------:R0:W1:Y:S02]  /*02d0*/  F2I.FTZ.U32.TRUNC.NTZ R15, R14 ;  /* 0x0000000e000f7305 */ /* 0x000064000021f000 */
[----:B0-----:R-:W-:Y:S01]  /*02e0*/  MOV R14, RZ ;  /* 0x000000ff000e7202 */ /* 0x001fe20000000f00 */
[----:B-1----:R-:W-:-:S04]  /*02f0*/  IMAD.MOV R8, RZ, RZ, -R15 ;  /* 0x000000ffff087224 */ /* 0x002fc800078e0a0f */
[----:B------:R-:W-:Y:S01]  /*0300*/  IMAD R17, R8, R5, RZ ;  /* 0x0000000508117224 */ /* 0x000fe200078e02ff */
[----:B------:R-:W-:-:S03]  /*0310*/  IABS R8, R4 ;  /* 0x0000000400087213 */ /* 0x000fc60000000000 */
[----:B------:R-:W-:Y:S01]  /*0320*/  IMAD.HI.U32 R15, R15, R17, R14 ;  /* 0x000000110f0f7227 */ /* 0x000fe200078e000e */
[----:B------:R-:W-:Y:S02]  /*0330*/  IADD3 R17, PT, PT, RZ, -R8, RZ ;  /* 0x80000008ff117210 */ /* 0x000fe40007ffe0ff */
[----:B------:R-:W-:-:S03]  /*0340*/  LOP3.LUT R8, RZ, R4, RZ, 0x33, !PT ;  /* 0x00000004ff087212 */ /* 0x000fc600078e33ff */
[----:B------:R-:W-:-:S04]  /*0350*/  IMAD.HI.U32 R6, R15, R10, RZ ;  /* 0x0000000a0f067227 */ /* 0x000fc800078e00ff */
[----:B------:R-:W-:-:S05]  /*0360*/  IMAD R10, R6, R17, R10 ;  /* 0x00000011060a7224 */ /* 0x000fca00078e020a */
[----:B------:R-:W-:-:S13]  /*0370*/  ISETP.GT.U32.AND P1, PT, R5, R10, PT ;  /* 0x0000000a0500720c */ /* 0x000fda0003f24070 */
[----:B------:R-:W-:-:S04]  /*0380*/  @!P1 IADD3 R10, PT, PT, R10, -R5, RZ ;  /* 0x800000050a0a9210 */ /* 0x000fc80007ffe0ff */
[----:B------:R-:W-:Y:S02]  /*0390*/  ISETP.GT.U32.AND P0, PT, R5, R10, PT ;  /* 0x0000000a0500720c */ /* 0x000fe40003f04070 */
[----:B------:R-:W-:-:S04]  /*03a0*/  IADD3 R15, PT, PT, R10, -R5, RZ ;  /* 0x800000050a0f7210 */ /* 0x000fc80007ffe0ff */
[----:B------:R-:W-:Y:S02]  /*03b0*/  SEL R15, R15, R10, !P0 ;  /* 0x0000000a0f0f7207 */ /* 0x000fe40004000000 */
[----:B------:R-:W-:Y:S02]  /*03c0*/  ISETP.NE.AND P0, PT, R4, RZ, PT ;  /* 0x000000ff0400720c */ /* 0x000fe40003f05270 */
[----:B------:R-:W-:-:S04]  /*03d0*/  @!P2 IADD3 R15, PT, PT, -R15, RZ, RZ ;  /* 0x000000ff0f0fa210 */ /* 0x000fc80007ffe1ff */
[----:B------:R-:W-:-:S05]  /*03e0*/  SEL R12, R8, R15, !P0 ;  /* 0x0000000f080c7207 */ /* 0x000fca0004000000 */
[----:B------:R-:W-:-:S05]  /*03f0*/  IMAD R13, R12, R13, RZ ;  /* 0x0000000d0c0d7224 */ /* 0x000fca00078e02ff */
[----:B---3--:R-:W-:-:S13]  /*0400*/  ISETP.GE.AND P2, PT, R13, R11, PT ;  /* 0x0000000b0d00720c */ /* 0x008fda0003f46270 */
[----:B------:R-:W-:Y:S05]  /*0410*/  @P2 EXIT ;  /* 0x000000000000294d */ /* 0x000fea0003800000 */
[----:B------:R-:W0:Y:S02]  /*0420*/  S2R R12, SR_TID.Y ;  /* 0x00000000000c7919 */ /* 0x000e240000002200 */
[----:B0-----:R-:W-:-:S04]  /*0430*/  IADD3 R16, PT, PT, R13, R12, RZ ;  /* 0x0000000c0d107210 */ /* 0x001fc80007ffe0ff */
[----:B------:R-:W-:-:S13]  /*0440*/  ISETP.GE.AND P2, PT, R16, R11, PT ;  /* 0x0000000b1000720c */ /* 0x000fda0003f46270 */
[----:B------:R-:W-:Y:S05]  /*0450*/  @P2 EXIT ;  /* 0x000000000000294d */ /* 0x000fea0003800000 */
[----:B------:R-:W0:Y:S08]  /*0460*/  LDC.64 R12, c[0x0][0x3b0] ;  /* 0x0000ec00ff0c7b82 */ /* 0x000e300000000a00 */
[----:B------:R-:W1:Y:S01]  /*0470*/  LDC.64 R14, c[0x0][0x398] ;  /* 0x0000e600ff0e7b82 */ /* 0x000e620000000a00 */
[----:B0-----:R-:W-:-:S06]  /*0480*/  IMAD.WIDE.U32 R12, R3, 0x4, R12 ;  /* 0x00000004030c7825 */ /* 0x001fcc00078e000c */
[----:B------:R-:W2:Y:S02]  /*0490*/  LDG.E.CONSTANT R12, desc[UR6][R12.64] ;  /* 0x000000060c0c7981 */ /* 0x000ea4000c1e9900 */
[----:B--2---:R-:W-:-:S04]  /*04a0*/  IMAD.IADD R3, R16, 0x1, R12 ;  /* 0x0000000110037824 */ /* 0x004fc800078e020c */
[----:B-1----:R-:W-:-:S05]  /*04b0*/  IMAD.WIDE R14, R3, 0x4, R14 ;  /* 0x00000004030e7825 */ /* 0x002fca00078e020e */
[----:B------:R-:W2:Y:S02]  /*04c0*/  LDG.E.CONSTANT R3, desc[UR6][R14.64] ;  /* 0x000000060e037981 */ /* 0x000ea4000c1e9900 */
[----:B--2---:R-:W-:-:S13]  /*04d0*/  ISETP.GE.AND P2, PT, R3, RZ, PT ;  /* 0x000000ff0300720c */ /* 0x004fda0003f46270 */
[----:B------:R-:W-:Y:S05]  /*04e0*/  @!P2 EXIT ;  /* 0x000000000000a94d */ /* 0x000fea0003800000 */
[----:B------:R-:W0:Y:S08]  /*04f0*/  LDC.64 R16, c[0x0][0x3e8] ;  /* 0x0000fa00ff107b82 */ /* 0x000e300000000a00 */
[----:B------:R-:W1:Y:S08]  /*0500*/  LDC R12, c[0x0][0x360] ;  /* 0x0000d800ff0c7b82 */ /* 0x000e700000000800 */
[----:B------:R-:W2:Y:S01]  /*0510*/  LDC R13, c[0x0][0x3f4] ;  /* 0x0000fd00ff0d7b82 */ /* 0x000ea20000000800 */
[----:B0-----:R-:W-:-:S05]  /*0520*/  IMAD.WIDE.U32 R16, R0, 0x4, R16 ;  /* 0x0000000400107825 */ /* 0x001fca00078e0010 */
[----:B------:R0:W3:Y:S01]  /*0530*/  LDG.E.CONSTANT R11, desc[UR6][R16.64] ;  /* 0x00000006100b7981 */ /* 0x0000e2000c1e9900 */
[----:B------:R-:W-:Y:S01]  /*0540*/  LOP3.LUT R4, R7, R4, RZ, 0x3c, !PT ;  /* 0x0000000407047212 */ /* 0x000fe200078e3cff */
[----:B-1----:R-:W1:Y:S01]  /*0550*/  I2F.U32.RP R18, R12 ;  /* 0x0000000c00127306 */ /* 0x002e620000209000 */
[----:B------:R-:W-:Y:S02]  /*0560*/  ISETP.NE.U32.AND P4, PT, R12, RZ, PT ;  /* 0x000000ff0c00720c */ /* 0x000fe40003f85070 */
[----:B------:R-:W-:-:S05]  /*0570*/  @!P1 IADD3 R6, PT, PT, R6, 0x1, RZ ;  /* 0x0000000106069810 */ /* 0x000fca0007ffe0ff */
[----:B-1----:R-:W1:Y:S02]  /*0580*/  MUFU.RCP R18, R18 ;  /* 0x0000001200127308 */ /* 0x002e640000001000 */
[----:B-1----:R-:W-:-:S06]  /*0590*/  IADD3 R14, PT, PT, R18, 0xffffffe, RZ ;  /* 0x0ffffffe120e7810 */ /* 0x002fcc0007ffe0ff */
[----:B------:R1:W4:Y:S02]  /*05a0*/  F2I.FTZ.U32.TRUNC.NTZ R15, R14 ;  /* 0x0000000e000f7305 */ /* 0x000324000021f000 */
[----:B-1----:R-:W-:Y:S01]  /*05b0*/  HFMA2 R14, -RZ, RZ, 0, 0 ;  /* 0x00000000ff0e7431 */ /* 0x002fe200000001ff */
[----:B----4-:R-:W-:-:S05]  /*05c0*/  IADD3 R19, PT, PT, RZ, -R15, RZ ;  /* 0x8000000fff137210 */ /* 0x010fca0007ffe0ff */
[----:B------:R-:W-:-:S04]  /*05d0*/  IMAD R19, R19, R12, RZ ;  /* 0x0000000c13137224 */ /* 0x000fc800078e02ff */
[----:B0-----:R-:W-:Y:S01]  /*05e0*/  IMAD.HI.U32 R16, R15, R19, R14 ;  /* 0x000000130f107227 */ /* 0x001fe200078e000e */
[----:B--2---:R-:W-:-:S05]  /*05f0*/  IADD3 R15, PT, PT, R12, -0x1, R13 ;  /* 0xffffffff0c0f7810 */ /* 0x004fca0007ffe00d */
[----:B------:R-:W-:-:S05]  /*0600*/  IMAD.HI.U32 R13, R16, R15, RZ ;  /* 0x0000000f100d7227 */ /* 0x000fca00078e00ff */
[----:B------:R-:W-:-:S05]  /*0610*/  IADD3 R16, PT, PT, -R13, RZ, RZ ;  /* 0x000000ff0d107210 */ /* 0x000fca0007ffe1ff */
[----:B------:R-:W-:-:S05]  /*0620*/  IMAD R15, R12, R16, R15 ;  /* 0x000000100c0f7224 */ /* 0x000fca00078e020f */
[----:B------:R-:W-:-:S13]  /*0630*/  ISETP.GE.U32.AND P2, PT, R15, R12, PT ;  /* 0x0000000c0f00720c */ /* 0x000fda0003f46070 */
[-C--:B------:R-:W-:Y:S02]  /*0640*/  @P2 IADD3 R15, PT, PT, R15, -R12.reuse, RZ ;  /* 0x8000000c0f0f2210 */ /* 0x080fe40007ffe0ff */
[----:B------:R-:W-:Y:S02]  /*0650*/  @P2 IADD3 R13, PT, PT, R13, 0x1, RZ ;  /* 0x000000010d0d2810 */ /* 0x000fe40007ffe0ff */
[----:B------:R-:W-:Y:S02]  /*0660*/  ISETP.GE.U32.AND P3, PT, R15, R12, PT ;  /* 0x0000000c0f00720c */ /* 0x000fe40003f66070 */
[----:B------:R-:W-:-:S11]  /*0670*/  ISETP.GE.U32.AND P2, PT, R10, R5, PT ;  /* 0x000000050a00720c */ /* 0x000fd60003f46070 */
[----:B------:R-:W-:Y:S02]  /*0680*/  @P3 IADD3 R13, PT, PT, R13, 0x1, RZ ;  /* 0x000000010d0d3810 */ /* 0x000fe40007ffe0ff */
[----:B------:R-:W-:Y:S02]  /*0690*/  @!P4 LOP3.LUT R13, RZ, R12, RZ, 0x33, !PT ;  /* 0x0000000cff0dc212 */ /* 0x000fe400078e33ff */
[----:B------:R-:W-:Y:S02]  /*06a0*/  ISETP.GE.AND P3, PT, R4, RZ, PT ;  /* 0x000000ff0400720c */ /* 0x000fe40003f66270 */
[----:B------:R-:W-:Y:S02]  /*06b0*/  IABS R14, R13 ;  /* 0x0000000d000e7213 */ /* 0x000fe40000000000 */
[----:B------:R-:W-:Y:S02]  /*06c0*/  @P2 IADD3 R6, PT, PT, R6, 0x1, RZ ;  /* 0x0000000106062810 */ /* 0x000fe40007ffe0ff */
[----:B------:R-:W0:Y:S01]  /*06d0*/  I2F.RP R15, R14 ;  /* 0x0000000e000f7306 */ /* 0x000e220000209400 */
[----:B------:R-:W-:-:S02]  /*06e0*/  MOV R4, RZ ;  /* 0x000000ff00047202 */ /* 0x000fc40000000f00 */
[----:B------:R-:W-:-:S04]  /*06f0*/  IABS R10, R13 ;  /* 0x0000000d000a7213 */ /* 0x000fc80000000000 */
[----:B------:R-:W-:-:S04]  /*0700*/  @!P3 IADD3 R6, PT, PT, -R6, RZ, RZ ;  /* 0x000000ff0606b210 */ /* 0x000fc80007ffe1ff */
[----:B------:R-:W-:Y:S01]  /*0710*/  SEL R6, R8, R6, !P0 ;  /* 0x0000000608067207 */ /* 0x000fe20004000000 */
[----:B0-----:R-:W0:Y:S03]  /*0720*/  MUFU.RCP R15, R15 ;  /* 0x0000000f000f7308 */ /* 0x001e260000001000 */
[----:B------:R-:W-:Y:S02]  /*0730*/  IABS R8, R6 ;  /* 0x0000000600087213 */ /* 0x000fe40000000000 */
[----:B------:R-:W-:Y:S01]  /*0740*/  ISETP.GE.AND P2, PT, R6, RZ, PT ;  /* 0x000000ff0600720c */ /* 0x000fe20003f46270 */
[----:B0-----:R-:W-:-:S06]  /*0750*/  VIADD R5, R15, 0xffffffe ;  /* 0x0ffffffe0f057836 */ /* 0x001fcc0000000000 */
[----:B------:R-:W0:Y:S02]  /*0760*/  F2I.FTZ.U32.TRUNC.NTZ R5, R5 ;  /* 0x0000000500057305 */ /* 0x000e24000021f000 */
[----:B0-----:R-:W-:-:S05]  /*0770*/  IADD3 R7, PT, PT, RZ, -R5, RZ ;  /* 0x80000005ff077210 */ /* 0x001fca0007ffe0ff */
[----:B------:R-:W-:-:S04]  /*0780*/  IMAD R7, R7, R14, RZ ;  /* 0x0000000e07077224 */ /* 0x000fc800078e02ff */
[----:B------:R-:W-:Y:S01]  /*0790*/  IMAD.HI.U32 R4, R5, R7, R4 ;  /* 0x0000000705047227 */ /* 0x000fe200078e0004 */
[----:B------:R-:W-:Y:S02]  /*07a0*/  MOV R5, R8 ;  /* 0x0000000800057202 */ /* 0x000fe40000000f00 */
[----:B------:R-:W-:-:S03]  /*07b0*/  IADD3 R7, PT, PT, RZ, -R10, RZ ;  /* 0x8000000aff077210 */ /* 0x000fc60007ffe0ff */
[----:B------:R-:W-:-:S04]  /*07c0*/  IMAD.HI.U32 R4, R4, R5, RZ ;  /* 0x0000000504047227 */ /* 0x000fc800078e00ff */
[----:B------:R-:W-:Y:S02]  /*07d0*/  IMAD R5, R4, R7, R5 ;  /* 0x0000000704057224 */ /* 0x000fe400078e0205 */
[----:B------:R-:W0:Y:S03]  /*07e0*/  S2R R4, SR_TID.X ;  /* 0x0000000000047919 */ /* 0x000e260000002100 */
[----:B------:R-:W-:-:S13]  /*07f0*/  ISETP.GT.U32.AND P0, PT, R14, R5, PT ;  /* 0x000000050e00720c */ /* 0x000fda0003f04070 */
[----:B------:R-:W-:Y:S01]  /*0800*/  @!P0 IMAD.IADD R5, R5, 0x1, -R14 ;  /* 0x0000000105058824 */ /* 0x000fe200078e0a0e */
[----:B------:R-:W-:-:S04]  /*0810*/  ISETP.NE.AND P0, PT, R13, RZ, PT ;  /* 0x000000ff0d00720c */ /* 0x000fc80003f05270 */
[----:B------:R-:W-:-:S13]  /*0820*/  ISETP.GT.U32.AND P1, PT, R14, R5, PT ;  /* 0x000000050e00720c */ /* 0x000fda0003f24070 */
[----:B------:R-:W-:-:S04]  /*0830*/  @!P1 IADD3 R5, PT, PT, R5, -R14, RZ ;  /* 0x8000000e05059210 */ /* 0x000fc80007ffe0ff */
[----:B------:R-:W-:Y:S02]  /*0840*/  @!P2 IADD3 R5, PT, PT, -R5, RZ, RZ ;  /* 0x000000ff0505a210 */ /* 0x000fe40007ffe1ff */
[----:B------:R-:W-:-:S05]  /*0850*/  @!P0 LOP3.LUT R5, RZ, R13, RZ, 0x33, !PT ;  /* 0x0000000dff058212 */ /* 0x000fca00078e33ff */
[----:B0-----:R-:W-:-:S05]  /*0860*/  IMAD R4, R5, R12, R4 ;  /* 0x0000000c05047224 */ /* 0x001fca00078e0204 */
[----:B---3--:R-:W-:-:S04]  /*0870*/  ISETP.GE.AND P0, PT, R4, R11, PT ;  /* 0x0000000b0400720c */ /* 0x008fc80003f06270 */
[----:B------:R-:W-:-:S13]  /*0880*/  ISETP.GE.OR P0, PT, R3, R2, P0 ;  /* 0x000000020300720c */ /* 0x000fda0000706670 */
[----:B------:R-:W-:Y:S05]  /*0890*/  @P0 EXIT ;  /* 0x000000000000094d */ /* 0x000fea0003800000 */
[----:B------:R-:W0:Y:S01]  /*08a0*/  LDC.64 R6, c[0x0][0x3c8] ;  /* 0x0000f200ff067b82 */ /* 0x000e220000000a00 */
[----:B------:R-:W-:-:S04]  /*08b0*/  IMAD R21, R9, UR5, R0 ;  /* 0x0000000509157c24 */ /* 0x000fc8000f8e0200 */
[----:B0-----:R-:W-:-:S05]  /*08c0*/  IMAD.WIDE.U32 R6, R21, 0x4, R6 ;  /* 0x0000000415067825 */ /* 0x001fca00078e0006 */
[----:B------:R-:W2:Y:S02]  /*08d0*/  LDG.E.CONSTANT R5, desc[UR6][R6.64] ;  /* 0x0000000606057981 */ /* 0x000ea4000c1e9900 */
[----:B--2---:R-:W-:-:S13]  /*08e0*/  ISETP.GE.AND P0, PT, R5, 0x1, PT ;  /* 0x000000010500780c */ /* 0x004fda0003f06270 */
[----:B------:R-:W-:Y:S05]  /*08f0*/  @!P0 EXIT ;  /* 0x000000000000894d */ /* 0x000fea0003800000 */
[----:B------:R-:W0:Y:S01]  /*0900*/  LDC.64 R14, c[0x0][0x3d0] ;  /* 0x0000f400ff0e7b82 */ /* 0x000e220000000a00 */
[----:B------:R-:W1:Y:S07]  /*0910*/  LDCU UR4, c[0x0][0x408] ;  /* 0x00008100ff0477ac */ /* 0x000e6e0008000800 */
[----:B------:R-:W2:Y:S08]  /*0920*/  LDC.64 R16, c[0x0][0x3d8] ;  /* 0x0000f600ff107b82 */ /* 0x000eb00000000a00 */
[----:B------:R-:W3:Y:S08]  /*0930*/  LDC.64 R12, c[0x0][0x3c0] ;  /* 0x0000f000ff0c7b82 */ /* 0x000ef00000000a00 */
[----:B------:R-:W4:Y:S01]  /*0940*/  LDC.64 R6, c[0x0][0x388] ;  /* 0x0000e200ff067b82 */ /* 0x000f220000000a00 */
[----:B0-----:R-:W-:-:S06]  /*0950*/  IMAD.WIDE.U32 R14, R0, 0x4, R14 ;  /* 0x00000004000e7825 */ /* 0x001fcc00078e000e */
[----:B------:R-:W4:Y:S01]  /*0960*/  LDG.E.CONSTANT R14, desc[UR6][R14.64] ;  /* 0x000000060e0e7981 */ /* 0x000f22000c1e9900 */
[----:B------:R-:W0:Y:S01]  /*0970*/  LDC.64 R10, c[0x0][0x3e0] ;  /* 0x0000f800ff0a7b82 */ /* 0x000e220000000a00 */
[----:B--2---:R-:W-:-:S06]  /*0980*/  IMAD.WIDE.U32 R16, R0, 0x4, R16 ;  /* 0x0000000400107825 */ /* 0x004fcc00078e0010 */
[----:B------:R-:W2:Y:S01]  /*0990*/  LDG.E.CONSTANT R17, desc[UR6][R16.64] ;  /* 0x0000000610117981 */ /* 0x000ea2000c1e9900 */
[----:B---3--:R-:W-:-:S04]  /*09a0*/  IMAD.WIDE.U32 R20, R21, 0x4, R12 ;  /* 0x0000000415147825 */ /* 0x008fc800078e000c */
[C---:B----4-:R-:W-:Y:S02]  /*09b0*/  IMAD.WIDE.U32 R12, R0.reuse, 0x8, R6 ;  /* 0x00000008000c7825 */ /* 0x050fe400078e0006 */
[----:B------:R3:W5:Y:S04]  /*09c0*/  LDG.E.CONSTANT R6, desc[UR6][R20.64] ;  /* 0x0000000614067981 */ /* 0x000768000c1e9900 */
[----:B------:R-:W5:Y:S01]  /*09d0*/  LDG.E.64.CONSTANT R12, desc[UR6][R12.64] ;  /* 0x000000060c0c7981 */ /* 0x000f62000c1e9b00 */
[----:B0-----:R-:W-:-:S05]  /*09e0*/  IMAD.WIDE.U32 R18, R0, 0x4, R10 ;  /* 0x0000000400127825 */ /* 0x001fca00078e000a */
[----:B------:R3:W5:Y:S01]  /*09f0*/  LDG.E.CONSTANT R7, desc[UR6][R18.64] ;  /* 0x0000000612077981 */ /* 0x000762000c1e9900 */
[----:B------:R-:W-:Y:S01]  /*0a00*/  ISETP.GE.U32.AND P0, PT, R5, 0x8, PT ;  /* 0x000000080500780c */ /* 0x000fe20003f06070 */
[----:B-1----:R-:W-:Y:S02]  /*0a10*/  IMAD R11, R3, UR4, RZ ;  /* 0x00000004030b7c24 */ /* 0x002fe4000f8e02ff */
[----:B------:R-:W-:-:S04]  /*0a20*/  IMAD R8, R9, R14, RZ ;  /* 0x0000000e09087224 */ /* 0x000fc800078e02ff */
[----:B--2---:R-:W-:Y:S01]  /*0a30*/  IMAD R8, R4, R17, R8 ;  /* 0x0000001104087224 */ /* 0x004fe200078e0208 */
[----:B------:R-:W-:-:S05]  /*0a40*/  CS2R R16, SRZ ;  /* 0x0000000000107805 */ /* 0x000fca000001ff00 */
[----:B---3--:R-:W-:Y:S05]  /*0a50*/  @!P0 BRA `(.L_x_0) ;  /* 0x0000000000d48947 */ /* 0x008fea0003800000 */
[----:B------:R-:W0:Y:S01]  /*0a60*/  LDC R10, c[0x0][0x40c] ;  /* 0x00010300ff0a7b82 */ /* 0x000e220000000800 */
[----:B------:R-:W-:Y:S01]  /*0a70*/  LOP3.LUT R20, R5, 0x7ffffff8, RZ, 0xc0, !PT ;  /* 0x7ffffff805147812 */ /* 0x000fe200078ec0ff */
[----:B------:R-:W-:Y:S01]  /*0a80*/  HFMA2 R16, -RZ, RZ, 0, 0 ;  /* 0x00000000ff107431 */ /* 0x000fe200000001ff */
[----:B------:R-:W-:Y:S02]  /*0a90*/  MOV R21, R8 ;  /* 0x0000000800157202 */ /* 0x000fe40000000f00 */
[----:B------:R-:W-:Y:S01]  /*0aa0*/  IADD3 R22, PT, PT, -R20, RZ, RZ ;  /* 0x000000ff14167210 */ /* 0x000fe20007ffe1ff */
[----:B0----5:R-:W-:-:S07]  /*0ab0*/  IMAD R9, R6, R10, R11 ;  /* 0x0000000a06097224 */ /* 0x021fce00078e020b */
.L_x_1:
[----:B------:R-:W0:Y:S01]  /*0ac0*/  LDC.64 R28, c[0x0][0x380] ;  /* 0x0000e000ff1c7b82 */ /* 0x000e220000000a00 */
[----:B------:R-:W-:-:S05]  /*0ad0*/  IMAD.WIDE R14, R21, 0x4, R12 ;  /* 0x00000004150e7825 */ /* 0x000fca00078e020c */
[----:B------:R1:W2:Y:S01]  /*0ae0*/  LD.E R17, desc[UR6][R14.64] ;  /* 0x000000060e117980 */ /* 0x0002a2000c101900 */
[----:B0-----:R-:W-:-:S05]  /*0af0*/  IMAD.WIDE R28, R9, 0x4, R28 ;  /* 0x00000004091c7825 */ /* 0x001fca00078e021c */
[----:B------:R0:W2:Y:S01]  /*0b00*/  LDG.E.CONSTANT R25, desc[UR6][R28.64] ;  /* 0x000000061c197981 */ /* 0x0000a2000c1e9900 */
[----:B-1----:R-:W-:-:S05]  /*0b10*/  IMAD.WIDE R14, R7, 0x4, R14 ;  /* 0x00000004070e7825 */ /* 0x002fca00078e020e */
[----:B------:R1:W3:Y:S01]  /*0b20*/  LD.E R23, desc[UR6][R14.64] ;  /* 0x000000060e177980 */ /* 0x0002e2000c101900 */
[----:B0-----:R-:W-:-:S05]  /*0b30*/  IMAD.WIDE R28, R10, 0x4, R28 ;  /* 0x000000040a1c7825 */ /* 0x001fca00078e021c */
[----:B------:R-:W3:Y:S01]  /*0b40*/  LDG.E.CONSTANT R24, desc[UR6][R28.64] ;  /* 0x000000061c187981 */ /* 0x000ee2000c1e9900 */
[----:B------:R-:W-:-:S04]  /*0b50*/  IMAD.WIDE R18, R7, 0x4, R14 ;  /* 0x0000000407127825 */ /* 0x000fc800078e020e */
[----:B------:R-:W-:-:S04]  /*0b60*/  IMAD.WIDE R26, R10, 0x4, R28 ;  /* 0x000000040a1a7825 */ /* 0x000fc800078e021c */
[----:B-1----:R-:W-:-:S04]  /*0b70*/  IMAD.WIDE R14, R10, 0x4, R26 ;  /* 0x000000040a0e7825 */ /* 0x002fc800078e021a */
[----:B--2---:R-:W-:Y:S02]  /*0b80*/  FFMA R25, R25, R17, R16 ;  /* 0x0000001119197223 */ /* 0x004fe40000000010 */
[----:B------:R0:W2:Y:S04]  /*0b90*/  LD.E R16, desc[UR6][R18.64] ;  /* 0x0000000612107980 */ /* 0x0000a8000c101900 */
[----:B------:R-:W2:Y:S01]  /*0ba0*/  LDG.E.CONSTANT R17, desc[UR6][R26.64] ;  /* 0x000000061a117981 */ /* 0x000ea2000c1e9900 */
[----:B0-----:R-:W-:-:S04]  /*0bb0*/  IMAD.WIDE R18, R7, 0x4, R18 ;  /* 0x0000000407127825 */ /* 0x001fc800078e0212 */
[----:B---3--:R-:W-:Y:S01]  /*0bc0*/  FFMA R24, R24, R23, R25 ;  /* 0x0000001718187223 */ /* 0x008fe20000000019 */
[----:B------:R2:W3:Y:S04]  /*0bd0*/  LDG.E.CONSTANT R26, desc[UR6][R14.64] ;  /* 0x000000060e1a7981 */ /* 0x0004e8000c1e9900 */
[----:B------:R-:W3:Y:S01]  /*0be0*/  LD.E R23, desc[UR6][R18.64] ;  /* 0x0000000612177980 */ /* 0x000ee2000c101900 */
[----:B------:R-:W-:-:S04]  /*0bf0*/  IMAD.WIDE R28, R10, 0x4, R14 ;  /* 0x000000040a1c7825 */ /* 0x000fc800078e020e */
[----:B--2---:R-:W-:Y:S01]  /*0c00*/  FFMA R15, R17, R16, R24 ;  /* 0x00000010110f7223 */ /* 0x004fe20000000018 */
[----:B------:R-:W-:-:S04]  /*0c10*/  IMAD.WIDE R16, R7, 0x4, R18 ;  /* 0x0000000407107825 */ /* 0x000fc800078e0212 */
[----:B------:R-:W-:Y:S01]  /*0c20*/  IMAD.WIDE R24, R10, 0x4, R28 ;  /* 0x000000040a187825 */ /* 0x000fe200078e021c */
[----:B------:R0:W2:Y:S04]  /*0c30*/  LD.E R27, desc[UR6][R16.64] ;  /* 0x00000006101b7980 */ /* 0x0000a8000c101900 */
[----:B------:R-:W2:Y:S01]  /*0c40*/  LDG.E.CONSTANT R28, desc[UR6][R28.64] ;  /* 0x000000061c1c7981 */ /* 0x000ea2000c1e9900 */
[----:B0-----:R-:W-:-:S04]  /*0c50*/  IMAD.WIDE R16, R7, 0x4, R16 ;  /* 0x0000000407107825 */ /* 0x001fc800078e0210 */
[----:B---3--:R-:W-:Y:S01]  /*0c60*/  FFMA R23, R26, R23, R15 ;  /* 0x000000171a177223 */ /* 0x008fe2000000000f */
[----:B------:R-:W-:Y:S01]  /*0c70*/  IMAD.WIDE R14, R10, 0x4, R24 ;  /* 0x000000040a0e7825 */ /* 0x000fe200078e0218 */
[----:B------:R-:W3:Y:S03]  /*0c80*/  LD.E R26, desc[UR6][R16.64] ;  /* 0x00000006101a7980 */ /* 0x000ee6000c101900 */
[C---:B------:R-:W-:Y:S01]  /*0c90*/  IMAD.WIDE R18, R7.reuse, 0x4, R16 ;  /* 0x0000000407127825 */ /* 0x040fe200078e0210 */
[----:B------:R-:W3:Y:S04]  /*0ca0*/  LDG.E.CONSTANT R25, desc[UR6][R24.64] ;  /* 0x0000000618197981 */ /* 0x000ee8000c1e9900 */
[----:B------:R0:W4:Y:S04]  /*0cb0*/  LD.E R29, desc[UR6][R18.64] ;  /* 0x00000006121d7980 */ /* 0x000128000c101900 */
[----:B------:R1:W4:Y:S01]  /*0cc0*/  LDG.E.CONSTANT R24, desc[UR6][R14.64] ;  /* 0x000000060e187981 */ /* 0x000322000c1e9900 */
[----:B0-----:R-:W-:-:S04]  /*0cd0*/  IMAD.WIDE R18, R7, 0x4, R18 ;  /* 0x0000000407127825 */ /* 0x001fc800078e0212 */
[----:B-1----:R-:W-:Y:S02]  /*0ce0*/  IMAD.WIDE R14, R10, 0x4, R14 ;  /* 0x000000040a0e7825 */ /* 0x002fe400078e020e */
[----:B------:R-:W5:Y:S04]  /*0cf0*/  LD.E R18, desc[UR6][R18.64] ;  /* 0x0000000612127980 */ /* 0x000f68000c101900 */
[----:B------:R-:W5:Y:S01]  /*0d00*/  LDG.E.CONSTANT R14, desc[UR6][R14.64] ;  /* 0x000000060e0e7981 */ /* 0x000f62000c1e9900 */
[----:B------:R-:W-:-:S04]  /*0d10*/  IADD3 R22, PT, PT, R22, 0x8, RZ ;  /* 0x0000000816167810 */ /* 0x000fc80007ffe0ff */
[----:B------:R-:W-:Y:S01]  /*0d20*/  ISETP.NE.AND P0, PT, R22, RZ, PT ;  /* 0x000000ff1600720c */ /* 0x000fe20003f05270 */
[----:B------:R-:W-:Y:S01]  /*0d30*/  IMAD R9, R10, 0x8, R9 ;  /* 0x000000080a097824 */ /* 0x000fe200078e0209 */
[----:B------:R-:W-:Y:S01]  /*0d40*/  LEA R21, R7, R21, 0x3 ;  /* 0x0000001507157211 */ /* 0x000fe200078e18ff */
[----:B--2---:R-:W-:-:S04]  /*0d50*/  FFMA R28, R28, R27, R23 ;  /* 0x0000001b1c1c7223 */ /* 0x004fc80000000017 */
[----:B---3--:R-:W-:-:S04]  /*0d60*/  FFMA R25, R25, R26, R28 ;  /* 0x0000001a19197223 */ /* 0x008fc8000000001c */
[----:B----4-:R-:W-:-:S04]  /*0d70*/  FFMA R25, R24, R29, R25 ;  /* 0x0000001d18197223 */ /* 0x010fc80000000019 */
[----:B-----5:R-:W-:Y:S01]  /*0d80*/  FFMA R16, R14, R18, R25 ;  /* 0x000000120e107223 */ /* 0x020fe20000000019 */
[----:B------:R-:W-:Y:S06]  /*0d90*/  @P0 BRA `(.L_x_1) ;  /* 0xfffffffc00480947 */ /* 0x000fec000383ffff */
[----:B------:R-:W-:-:S07]  /*0da0*/  MOV R17, R20 ;  /* 0x0000001400117202 */ /* 0x000fce0000000f00 */
.L_x_0:
[----:B------:R-:W-:-:S13]  /*0db0*/  LOP3.LUT P0, R10, R5, 0x7, RZ, 0xc0, !PT ;  /* 0x00000007050a7812 */ /* 0x000fda000780c0ff */
[----:B------:R-:W-:Y:S05]  /*0dc0*/  @!P0 BRA `(.L_x_2) ;  /* 0x0000000000f08947 */ /* 0x000fea0003800000 */
[----:B------:R-:W-:Y:S02]  /*0dd0*/  ISETP.GE.U32.AND P0, PT, R10, 0x4, PT ;  /* 0x000000040a00780c */ /* 0x000fe40003f06070 */
[----:B------:R-:W-:-:S04]  /*0de0*/  LOP3.LUT R9, R5, 0x3, RZ, 0xc0, !PT ;  /* 0x0000000305097812 */ /* 0x000fc800078ec0ff */
[----:B------:R-:W-:-:S07]  /*0df0*/  ISETP.NE.AND P1, PT, R9, RZ, PT ;  /* 0x000000ff0900720c */ /* 0x000fce0003f25270 */
[----:B------:R-:W-:Y:S06]  /*0e00*/  @!P0 BRA `(.L_x_3) ;  /* 0x0000000000688947 */ /* 0x000fec0003800000 */
[----:B------:R-:W0:Y:S01]  /*0e10*/  LDC R10, c[0x0][0x40c] ;  /* 0x00010300ff0a7b82 */ /* 0x000e220000000800 */
[-C--:B-----5:R-:W-:Y:S01]  /*0e20*/  IADD3 R14, PT, PT, R6, R17.reuse, RZ ;  /* 0x00000011060e7210 */ /* 0x0a0fe20007ffe0ff */
[----:B------:R-:W-:-:S04]  /*0e30*/  IMAD R25, R7, R17, R8 ;  /* 0x0000001107197224 */ /* 0x000fc800078e0208 */
[----:B------:R-:W-:Y:S02]  /*0e40*/  IMAD.WIDE R24, R25, 0x4, R12 ;  /* 0x0000000419187825 */ /* 0x000fe400078e020c */
[----:B------:R-:W1:Y:S02]  /*0e50*/  LDC.64 R26, c[0x0][0x380] ;  /* 0x0000e000ff1a7b82 */ /* 0x000e640000000a00 */
[----:B0-----:R-:W-:-:S04]  /*0e60*/  IMAD R15, R14, R10, R11 ;  /* 0x0000000a0e0f7224 */ /* 0x001fc800078e020b */
[----:B-1----:R-:W-:-:S04]  /*0e70*/  IMAD.WIDE R26, R15, 0x4, R26 ;  /* 0x000000040f1a7825 */ /* 0x002fc800078e021a */
[C---:B------:R-:W-:Y:S02]  /*0e80*/  IMAD.WIDE R14, R7.reuse, 0x4, R24 ;  /* 0x00000004070e7825 */ /* 0x040fe400078e0218 */
[----:B------:R-:W2:Y:S02]  /*0e90*/  LD.E R25, desc[UR6][R24.64] ;  /* 0x0000000618197980 */ /* 0x000ea4000c101900 */
[----:B------:R-:W-:Y:S02]  /*0ea0*/  IMAD.WIDE R22, R10, 0x4, R26 ;  /* 0x000000040a167825 */ /* 0x000fe400078e021a */
[----:B------:R-:W2:Y:S02]  /*0eb0*/  LDG.E.CONSTANT R27, desc[UR6][R26.64] ;  /* 0x000000061a1b7981 */ /* 0x000ea4000c1e9900 */
[----:B------:R-:W-:-:S04]  /*0ec0*/  IMAD.WIDE R18, R7, 0x4, R14 ;  /* 0x0000000407127825 */ /* 0x000fc800078e020e */
[----:B------:R-:W-:Y:S01]  /*0ed0*/  IMAD.WIDE R20, R10, 0x4, R22 ;  /* 0x000000040a147825 */ /* 0x000fe200078e0216 */
[----:B------:R0:W3:Y:S04]  /*0ee0*/  LD.E R24, desc[UR6][R14.64] ;  /* 0x000000060e187980 */ /* 0x0000e8000c101900 */
[----:B------:R-:W3:Y:S01]  /*0ef0*/  LDG.E.CONSTANT R23, desc[UR6][R22.64] ;  /* 0x0000000616177981 */ /* 0x000ee2000c1e9900 */
[----:B------:R-:W-:-:S04]  /*0f00*/  IMAD.WIDE R28, R7, 0x4, R18 ;  /* 0x00000004071c7825 */ /* 0x000fc800078e0212 */
[----:B0-----:R-:W-:Y:S02]  /*0f10*/  IMAD.WIDE R14, R10, 0x4, R20 ;  /* 0x000000040a0e7825 */ /* 0x001fe400078e0214 */
[----:B------:R-:W4:Y:S04]  /*0f20*/  LD.E R28, desc[UR6][R28.64] ;  /* 0x000000061c1c7980 */ /* 0x000f28000c101900 */
[----:B------:R-:W4:Y:S04]  /*0f30*/  LD.E R22, desc[UR6][R18.64] ;  /* 0x0000000612167980 */ /* 0x000f28000c101900 */
[----:B------:R-:W4:Y:S04]  /*0f40*/  LDG.E.CONSTANT R20, desc[UR6][R20.64] ;  /* 0x0000000614147981 */ /* 0x000f28000c1e9900 */
[----:B------:R-:W4:Y:S01]  /*0f50*/  LDG.E.CONSTANT R10, desc[UR6][R14.64] ;  /* 0x000000060e0a7981 */ /* 0x000f22000c1e9900 */
[----:B------:R-:W-:Y:S01]  /*0f60*/  IADD3 R17, PT, PT, R17, 0x4, RZ ;  /* 0x0000000411117810 */ /* 0x000fe20007ffe0ff */
[----:B--2---:R-:W-:-:S04]  /*0f70*/  FFMA R16, R27, R25, R16 ;  /* 0x000000191b107223 */ /* 0x004fc80000000010 */
[----:B---3--:R-:W-:-:S04]  /*0f80*/  FFMA R25, R23, R24, R16 ;  /* 0x0000001817197223 */ /* 0x008fc80000000010 */
[----:B----4-:R-:W-:-:S04]  /*0f90*/  FFMA R25, R20, R22, R25 ;  /* 0x0000001614197223 */ /* 0x010fc80000000019 */
[----:B------:R-:W-:-:S07]  /*0fa0*/  FFMA R16, R10, R28, R25 ;  /* 0x0000001c0a107223 */ /* 0x000fce0000000019 */
.L_x_3:
[----:B------:R-:W-:Y:S05]  /*0fb0*/  @!P1 BRA `(.L_x_2) ;  /* 0x0000000000749947 */ /* 0x000fea0003800000 */
[----:B------:R-:W-:Y:S02]  /*0fc0*/  ISETP.NE.AND P0, PT, R9, 0x1, PT ;  /* 0x000000010900780c */ /* 0x000fe40003f05270 */
[----:B------:R-:W-:-:S04]  /*0fd0*/  LOP3.LUT R5, R5, 0x1, RZ, 0xc0, !PT ;  /* 0x0000000105057812 */ /* 0x000fc800078ec0ff */
[----:B------:R-:W-:-:S07]  /*0fe0*/  ISETP.NE.U32.AND P1, PT, R5, 0x1, PT ;  /* 0x000000010500780c */ /* 0x000fce0003f25070 */
[----:B------:R-:W0:Y:S01]  /*0ff0*/  @P0 LDC R9, c[0x0][0x40c] ;  /* 0x00010300ff090b82 */ /* 0x000e220000000800 */
[-C--:B-----5:R-:W-:Y:S01]  /*1000*/  @P0 IADD3 R18, PT, PT, R6, R17.reuse, RZ ;  /* 0x0000001106120210 */ /* 0x0a0fe20007ffe0ff */
[----:B------:R-:W-:Y:S01]  /*1010*/  @P0 IMAD R19, R7, R17, R8 ;  /* 0x0000001107130224 */ /* 0x000fe200078e0208 */
[----:B------:R-:W-:-:S05]  /*1020*/  @P0 IADD3 R17, PT, PT, R17, 0x2, RZ ;  /* 0x0000000211110810 */ /* 0x000fca0007ffe0ff */
[----:B------:R-:W1:Y:S08]  /*1030*/  @P0 LDC.64 R20, c[0x0][0x380] ;  /* 0x0000e000ff140b82 */ /* 0x000e700000000a00 */
[----:B------:R-:W2:Y:S08]  /*1040*/  @!P1 LDC R10, c[0x0][0x40c] ;  /* 0x00010300ff0a9b82 */ /* 0x000eb00000000800 */
[----:B------:R-:W3:Y:S01]  /*1050*/  @!P1 LDC.64 R14, c[0x0][0x380] ;  /* 0x0000e000ff0e9b82 */ /* 0x000ee20000000a00 */
[----:B0-----:R-:W-:-:S02]  /*1060*/  @P0 IMAD R5, R18, R9, R11 ;  /* 0x0000000912050224 */ /* 0x001fc400078e020b */
[----:B------:R-:W-:-:S04]  /*1070*/  @P0 IMAD.WIDE R18, R19, 0x4, R12 ;  /* 0x0000000413120825 */ /* 0x000fc800078e020c */
[----:B-1----:R-:W-:Y:S01]  /*1080*/  @P0 IMAD.WIDE R20, R5, 0x4, R20 ;  /* 0x0000000405140825 */ /* 0x002fe200078e0214 */
[----:B------:R-:W-:-:S03]  /*1090*/  @!P1 IADD3 R5, PT, PT, R6, R17, RZ ;  /* 0x0000001106059210 */ /* 0x000fc60007ffe0ff */
[C---:B------:R-:W-:Y:S02]  /*10a0*/  @!P1 IMAD R17, R7.reuse, R17, R8 ;  /* 0x0000001107119224 */ /* 0x040fe400078e0208 */
[----:B------:R-:W-:Y:S02]  /*10b0*/  @P0 IMAD.WIDE R6, R7, 0x4, R18 ;  /* 0x0000000407060825 */ /* 0x000fe400078e0212 */
[----:B------:R-:W4:Y:S02]  /*10c0*/  @P0 LD.E R19, desc[UR6][R18.64] ;  /* 0x0000000612130980 */ /* 0x000f24000c101900 */
[----:B--2---:R-:W-:Y:S02]  /*10d0*/  @!P1 IMAD R5, R5, R10, R11 ;  /* 0x0000000a05059224 */ /* 0x004fe400078e020b */
[----:B------:R-:W-:Y:S01]  /*10e0*/  @P0 IMAD.WIDE R8, R9, 0x4, R20 ;  /* 0x0000000409080825 */ /* 0x000fe200078e0214 */
[----:B------:R-:W2:Y:S04]  /*10f0*/  @P0 LD.E R6, desc[UR6][R6.64] ;  /* 0x0000000606060980 */ /* 0x000ea8000c101900 */
[----:B------:R-:W4:Y:S01]  /*1100*/  @P0 LDG.E.CONSTANT R21, desc[UR6][R20.64] ;  /* 0x0000000614150981 */ /* 0x000f22000c1e9900 */
[----:B------:R-:W-:-:S03]  /*1110*/  @!P1 IMAD.WIDE R12, R17, 0x4, R12 ;  /* 0x00000004110c9825 */ /* 0x000fc600078e020c */
[----:B------:R-:W2:Y:S01]  /*1120*/  @P0 LDG.E.CONSTANT R8, desc[UR6][R8.64] ;  /* 0x0000000608080981 */ /* 0x000ea2000c1e9900 */
[----:B---3--:R-:W-:-:S03]  /*1130*/  @!P1 IMAD.WIDE R14, R5, 0x4, R14 ;  /* 0x00000004050e9825 */ /* 0x008fc600078e020e */
[----:B------:R-:W3:Y:S04]  /*1140*/  @!P1 LD.E R12, desc[UR6][R12.64] ;  /* 0x000000060c0c9980 */ /* 0x000ee8000c101900 */
[----:B------:R-:W3:Y:S01]  /*1150*/  @!P1 LDG.E.CONSTANT R15, desc[UR6][R14.64] ;  /* 0x000000060e0f9981 */ /* 0x000ee2000c1e9900 */
[----:B----4-:R-:W-:-:S04]  /*1160*/  @P0 FFMA R5, R21, R19, R16 ;  /* 0x0000001315050223 */ /* 0x010fc80000000010 */
[----:B--2---:R-:W-:-:S04]  /*1170*/  @P0 FFMA R16, R8, R6, R5 ;  /* 0x0000000608100223 */ /* 0x004fc80000000005 */
[----:B---3--:R-:W-:-:S07]  /*1180*/  @!P1 FFMA R16, R15, R12, R16 ;  /* 0x0000000c0f109223 */ /* 0x008fce0000000010 */
.L_x_2:
[----:B------:R-:W-:-:S13]  /*1190*/  FSETP.NE.AND P0, PT, |R16|, +INF , PT ;  /* 0x7f8000001000780b */ /* 0x000fda0003f05200 */
[----:B------:R-:W-:Y:S05]  /*11a0*/  @!P0 EXIT ;  /* 0x000000000000894d */ /* 0x000fea0003800000 */
[----:B-----5:R-:W0:Y:S01]  /*11b0*/  LDC.64 R6, c[0x0][0x3b8] ;  /* 0x0000ee00ff067b82 */ /* 0x020e220000000a00 */
[----:B------:R-:W1:Y:S01]  /*11c0*/  LDCU.64 UR4, c[0x0][0x410] ;  /* 0x00008200ff0477ac */ /* 0x000e620008000a00 */
[----:B------:R-:W2:Y:S01]  /*11d0*/  LDCU UR8, c[0x0][0x3f8] ;  /* 0x00007f00ff0877ac */ /* 0x000ea20008000800 */
[----:B0-----:R-:W-:-:S06]  /*11e0*/  IMAD.WIDE.U32 R6, R0, 0x4, R6 ;  /* 0x0000000400067825 */ /* 0x001fcc00078e0006 */
[----:B------:R-:W3:Y:S01]  /*11f0*/  LDG.E.CONSTANT R7, desc[UR6][R6.64] ;  /* 0x0000000606077981 */ /* 0x000ee2000c1e9900 */
[----:B-1----:R-:W-:Y:S02]  /*1200*/  IMAD R3, R3, UR4, RZ ;  /* 0x0000000403037c24 */ /* 0x002fe4000f8e02ff */
[----:B--2---:R-:W-:Y:S01]  /*1210*/  IMAD R2, R2, UR8, RZ ;  /* 0x0000000802027c24 */ /* 0x004fe2000f8e02ff */
[----:B---3--:R-:W-:-:S05]  /*1220*/  IADD3 R4, PT, PT, R4, R7, RZ ;  /* 0x0000000704047210 */ /* 0x008fca0007ffe0ff */
[----:B------:R-:W-:-:S05]  /*1230*/  IMAD R5, R4, UR5, R3 ;  /* 0x0000000504057c24 */ /* 0x000fca000f8e0203 */
[----:B------:R-:W-:-:S04]  /*1240*/  ISETP.GE.AND P0, PT, R5, R2, PT ;  /* 0x000000020500720c */ /* 0x000fc80003f06270 */
[----:B------:R-:W-:-:S13]  /*1250*/  ISETP.LT.OR P0, PT, R5, RZ, P0 ;  /* 0x000000ff0500720c */ /* 0x000fda0000701670 */
[----:B------:R-:W-:Y:S05]  /*1260*/  @P0 EXIT ;  /* 0x000000000000094d */ /* 0x000fea0003800000 */
[----:B------:R-:W0:Y:S02]  /*1270*/  LDCU.U8 UR4, c[0x0][0x404] ;  /* 0x00008080ff0477ac */ /* 0x000e240008000000 */
[----:B0-----:R-:W-:-:S04]  /*1280*/  UPRMT UR4, UR4, 0x8880, URZ ;  /* 0x0000888004047896 */ /* 0x001fc800080000ff */
[----:B------:R-:W-:-:S09]  /*1290*/  UISETP.NE.AND UP0, UPT, UR4, URZ, UPT ;  /* 0x000000ff0400728c */ /* 0x000fd2000bf05270 */
[----:B------:R-:W-:Y:S05]  /*12a0*/  BRA.U !UP0, `(.L_x_4) ;  /* 0x0000000108187547 */ /* 0x000fea000b800000 */
[----:B------:R-:W0:Y:S02]  /*12b0*/  LDC.64 R2, c[0x0][0x390] ;  /* 0x0000e400ff027b82 */ /* 0x000e240000000a00 */
[----:B0-----:R-:W-:-:S05]  /*12c0*/  IMAD.WIDE.U32 R2, R5, 0x4, R2 ;  /* 0x0000000405027825 */ /* 0x001fca00078e0002 */
[----:B------:R-:W2:Y:S02]  /*12d0*/  LDG.E R5, desc[UR6][R2.64] ;  /* 0x0000000602057981 */ /* 0x000ea4000c1e1900 */
[----:B--2---:R-:W-:-:S05]  /*12e0*/  FADD R5, R5, R16 ;  /* 0x0000001005057221 */ /* 0x004fca0000000000 */
[----:B------:R-:W-:Y:S01]  /*12f0*/  STG.E desc[UR6][R2.64], R5 ;  /* 0x0000000502007986 */ /* 0x000fe2000c101906 */
[----:B------:R-:W-:Y:S05]  /*1300*/  EXIT ;  /* 0x000000000000794d */ /* 0x000fea0003800000 */
.L_x_4:
[----:B------:R-:W0:Y:S02]  /*1310*/  LDC.64 R2, c[0x0][0x390] ;  /* 0x0000e400ff027b82 */ /* 0x000e240000000a00 */
[----:B0-----:R-:W-:-:S05]  /*1320*/  IMAD.WIDE.U32 R2, R5, 0x4, R2 ;  /* 0x0000000405027825 */ /* 0x001fca00078e0002 */
[----:B------:R-:W-:Y:S01]  /*1330*/  STG.E desc[UR6][R2.64], R16 ;  /* 0x0000001002007986 */ /* 0x000fe2000c101906 */
[----:B------:R-:W-:Y:S05]  /*1340*/  EXIT ;  /* 0x000000000000794d */ /* 0x000fea0003800000 */
.L_x_5:
[----:B------:R-:W-:-:S00]  /*1350*/  BRA `(.L_x_5) ;  /* 0xfffffffc00fc7947 */ /* 0x000fc0000383ffff */
[----:B------:R-:W-:-:S00]  /*1360*/  NOP ;  /* 0x0000000000007918 */ /* 0x000fc00000000000 */
        /* <DEDUP_REMOVED lines=9> */
.L_x_18:


//--------------------- .text._Z28lora_fused_qkv_expand_kernelI6__halfS0_EvPKT_PKvPT0_PKiS9_S9_S9_S9_S9_S9_S9_S9_S9_S9_iiiiibiiii --------------------------
	.section	.text._Z28lora_fused_qkv_expand_kernelI6__halfS0_EvPKT_PKvPT0_PKiS9_S9_S9_S9_S9_S9_S9_S9_S9_S9_iiiiibiiii,"ax",@progbits
	.align	128
        .global         _Z28lora_fused_qkv_expand_kernelI6__halfS0_EvPKT_PKvPT0_PKiS9_S9_S9_S9_S9_S9_S9_S9_S9_S9_iiiiibiiii
        .type           _Z28lora_fused_qkv_expand_kernelI6__halfS0_EvPKT_PKvPT0_PKiS9_S9_S9_S9_S9_S9_S9_S9_S9_S9_iiiiibiiii,@function
        .size           _Z28lora_fused_qkv_expand_kernelI6__halfS0_EvPKT_PKvPT0_PKiS9_S9_S9_S9_S9_S9_S9_S9_S9_S9_iiiiibiiii,(.L_x_19 - _Z28lora_fused_qkv_expand_kernelI6__halfS0_EvPKT_PKvPT0_PKiS9_S9_S9_S9_S9_S9_S9_S9_S9_S9_iiiiibiiii)
        .other          _Z28lora_fused_qkv_expand_kernelI6__halfS0_EvPKT_PKvPT0_PKiS9_S9_S9_S9_S9_S9_S9_S9_S9_S9_iiiiibiiii,@"STO_CUDA_ENTRY STV_DEFAULT"
_Z28lora_fused_qkv_expand_kernelI6__halfS0_EvPKT_PKvPT0_PKiS9_S9_S9_S9_S9_S9_S9_S9_S9_S9_iiiiibiiii:
.text._Z28lora_fused_qkv_expand_kernelI6__halfS0_EvPKT_PKvPT0_PKiS9_S9_S9_S9_S9_S9_S9_S9_S9_S9_iiiiibiiii:
        /* <DEDUP_REMOVED lines=46> */
[----:B0-----:R-:W-:Y:S02]  /*02e0*/  MOV R14, RZ ;  /* 0x000000ff000e7202 */ /* 0x001fe40000000f00 */
[----:B-1----:R-:W-:-:S05]  /*02f0*/  IADD3 R8, PT, PT, RZ, -R15, RZ ;  /* 0x8000000fff087210 */ /* 0x002fca0007ffe0ff */
        /* <DEDUP_REMOVED lines=26> */
[----:B--2---:R-:W-:-:S05]  /*04a0*/  IADD3 R3, PT, PT, R16, R12, RZ ;  /* 0x0000000c10037210 */ /* 0x004fca0007ffe0ff */
        /* <DEDUP_REMOVED lines=41> */
[----:B------:R-:W-:Y:S02]  /*0740*/  ISETP.GE.AND P2, PT, R6, RZ, PT ;  /* 0x000000ff0600720c */ /* 0x000fe40003f46270 */
[----:B0-----:R-:W-:-:S06]  /*0750*/  IADD3 R5, PT, PT, R15, 0xffffffe, RZ ;  /* 0x0ffffffe0f057810 */ /* 0x001fcc0007ffe0ff */
        /* <DEDUP_REMOVED lines=10> */
[----:B------:R-:W-:Y:S02]  /*0800*/  @!P0 IADD3 R5, PT, PT, R5, -R14, RZ ;  /* 0x8000000e05058210 */ /* 0x000fe40007ffe0ff */
[----:B------:R-:W-:Y:S02]  /*0810*/  ISETP.NE.AND P0, PT, R13, RZ, PT ;  /* 0x000000ff0d00720c */ /* 0x000fe40003f05270 */
        /* <DEDUP_REMOVED lines=42> */
.L_x_7:
[----:B------:R-:W0:Y:S01]  /*0ac0*/  LDC.64 R26, c[0x0][0x380] ;  /* 0x0000e000ff1a7b82 */ /* 0x000e220000000a00 */
[----:B------:R-:W-:-:S05]  /*0ad0*/  IMAD.WIDE R28, R21, 0x2, R12 ;  /* 0x00000002151c7825 */ /* 0x000fca00078e020c */
[----:B------:R-:W2:Y:S01]  /*0ae0*/  LD.E.U16 R18, desc[UR6][R28.64] ;  /* 0x000000061c127980 */ /* 0x000ea2000c101500 */
[----:B------:R-:W-:-:S04]  /*0af0*/  IMAD.WIDE R14, R7, 0x2, R28 ;  /* 0x00000002070e7825 */ /* 0x000fc800078e021c */
[----:B0-----:R-:W-:-:S05]  /*0b00*/  IMAD.WIDE R26, R9, 0x2, R26 ;  /* 0x00000002091a7825 */ /* 0x001fca00078e021a */
[----:B------:R-:W3:Y:S01]  /*0b10*/  LDG.E.U16.CONSTANT R17, desc[UR6][R26.64] ;  /* 0x000000061a117981 */ /* 0x000ee2000c1e9500 */
[----:B------:R-:W-:-:S03]  /*0b20*/  IMAD.WIDE R22, R10, 0x2, R26 ;  /* 0x000000020a167825 */ /* 0x000fc600078e021a */
[----:B------:R-:W4:Y:S04]  /*0b30*/  LD.E.U16 R26, desc[UR6][R14.64] ;  /* 0x000000060e1a7980 */ /* 0x000f28000c101500 */
[----:B------:R-:W5:Y:S01]  /*0b40*/  LDG.E.U16.CONSTANT R27, desc[UR6][R22.64] ;  /* 0x00000006161b7981 */ /* 0x000f62000c1e9500 */
[----:B--2---:R-:W-:Y:S02]  /*0b50*/  HADD2.F32 R24, -RZ, R18.H0_H0 ;  /* 0x20000012ff187230 */ /* 0x004fe40000004100 */
[----:B------:R-:W-:-:S05]  /*0b60*/  IMAD.WIDE R18, R7, 0x2, R14 ;  /* 0x0000000207127825 */ /* 0x000fca00078e020e */
[----:B------:R-:W2:Y:S01]  /*0b70*/  LD.E.U16 R28, desc[UR6][R18.64] ;  /* 0x00000006121c7980 */ /* 0x000ea2000c101500 */
[----:B---3--:R-:W-:-:S05]  /*0b80*/  HADD2.F32 R17, -RZ, R17.H0_H0 ;  /* 0x20000011ff117230 */ /* 0x008fca0000004100 */
[----:B------:R-:W-:Y:S01]  /*0b90*/  FFMA R24, R17, R24, R16 ;  /* 0x0000001811187223 */ /* 0x000fe20000000010 */
[----:B------:R-:W-:-:S04]  /*0ba0*/  IMAD.WIDE R16, R10, 0x2, R22 ;  /* 0x000000020a107825 */ /* 0x000fc800078e0216 */
[----:B----4-:R-:W-:Y:S02]  /*0bb0*/  HADD2.F32 R29, -RZ, R26.H0_H0 ;  /* 0x2000001aff1d7230 */ /* 0x010fe40000004100 */
[----:B------:R0:W3:Y:S01]  /*0bc0*/  LDG.E.U16.CONSTANT R26, desc[UR6][R16.64] ;  /* 0x00000006101a7981 */ /* 0x0000e2000c1e9500 */
[----:B------:R-:W-:-:S04]  /*0bd0*/  IMAD.WIDE R14, R7, 0x2, R18 ;  /* 0x00000002070e7825 */ /* 0x000fc800078e0212 */
[----:B-----5:R-:W-:Y:S02]  /*0be0*/  HADD2.F32 R27, -RZ, R27.H0_H0 ;  /* 0x2000001bff1b7230 */ /* 0x020fe40000004100 */
[----:B------:R-:W-:-:S04]  /*0bf0*/  IMAD.WIDE R22, R10, 0x2, R16 ;  /* 0x000000020a167825 */ /* 0x000fc800078e0210 */
[----:B0-----:R-:W-:Y:S02]  /*0c00*/  FFMA R16, R27, R29, R24 ;  /* 0x0000001d1b107223 */ /* 0x001fe40000000018 */
[----:B------:R-:W4:Y:S04]  /*0c10*/  LD.E.U16 R24, desc[UR6][R14.64] ;  /* 0x000000060e187980 */ /* 0x000f28000c101500 */
[----:B------:R-:W5:Y:S01]  /*0c20*/  LDG.E.U16.CONSTANT R27, desc[UR6][R22.64] ;  /* 0x00000006161b7981 */ /* 0x000f62000c1e9500 */
[----:B--2---:R-:W-:Y:S02]  /*0c30*/  HADD2.F32 R17, -RZ, R28.H0_H0 ;  /* 0x2000001cff117230 */ /* 0x004fe40000004100 */
[----:B------:R-:W-:-:S04]  /*0c40*/  IMAD.WIDE R28, R10, 0x2, R22 ;  /* 0x000000020a1c7825 */ /* 0x000fc800078e0216 */
[----:B------:R-:W-:Y:S02]  /*0c50*/  IMAD.WIDE R18, R10, 0x2, R28 ;  /* 0x000000020a127825 */ /* 0x000fe400078e021c */
[----:B------:R-:W2:Y:S02]  /*0c60*/  LDG.E.U16.CONSTANT R28, desc[UR6][R28.64] ;  /* 0x000000061c1c7981 */ /* 0x000ea4000c1e9500 */
[----:B---3--:R-:W-:-:S05]  /*0c70*/  HADD2.F32 R26, -RZ, R26.H0_H0 ;  /* 0x2000001aff1a7230 */ /* 0x008fca0000004100 */
[----:B------:R-:W-:Y:S01]  /*0c80*/  FFMA R26, R26, R17, R16 ;  /* 0x000000111a1a7223 */ /* 0x000fe20000000010 */
[----:B------:R-:W-:-:S05]  /*0c90*/  IMAD.WIDE R16, R7, 0x2, R14 ;  /* 0x0000000207107825 */ /* 0x000fca00078e020e */
[----:B------:R0:W3:Y:S01]  /*0ca0*/  LD.E.U16 R22, desc[UR6][R16.64] ;  /* 0x0000000610167980 */ /* 0x0000e2000c101500 */
[----:B----4-:R-:W-:Y:S02]  /*0cb0*/  HADD2.F32 R24, -RZ, R24.H0_H0 ;  /* 0x20000018ff187230 */ /* 0x010fe40000004100 */
[----:B-----5:R-:W-:Y:S02]  /*0cc0*/  HADD2.F32 R27, -RZ, R27.H0_H0 ;  /* 0x2000001bff1b7230 */ /* 0x020fe40000004100 */
[----:B0-----:R-:W-:-:S04]  /*0cd0*/  IMAD.WIDE R16, R7, 0x2, R16 ;  /* 0x0000000207107825 */ /* 0x001fc800078e0210 */
[----:B------:R-:W-:Y:S02]  /*0ce0*/  FFMA R27, R27, R24, R26 ;  /* 0x000000181b1b7223 */ /* 0x000fe4000000001a */
[----:B------:R0:W4:Y:S01]  /*0cf0*/  LDG.E.U16.CONSTANT R26, desc[UR6][R18.64] ;  /* 0x00000006121a7981 */ /* 0x000122000c1e9500 */
[----:B------:R-:W-:-:S03]  /*0d00*/  IMAD.WIDE R14, R10, 0x2, R18 ;  /* 0x000000020a0e7825 */ /* 0x000fc600078e0212 */
[----:B------:R-:W5:Y:S04]  /*0d10*/  LD.E.U16 R23, desc[UR6][R16.64] ;  /* 0x0000000610177980 */ /* 0x000f68000c101500 */
[----:B------:R1:W4:Y:S01]  /*0d20*/  LDG.E.U16.CONSTANT R24, desc[UR6][R14.64] ;  /* 0x000000060e187981 */ /* 0x000322000c1e9500 */
[----:B0-----:R-:W-:-:S05]  /*0d30*/  IMAD.WIDE R18, R7, 0x2, R16 ;  /* 0x0000000207127825 */ /* 0x001fca00078e0210 */
[----:B------:R0:W4:Y:S01]  /*0d40*/  LD.E.U16 R29, desc[UR6][R18.64] ;  /* 0x00000006121d7980 */ /* 0x000122000c101500 */
[----:B-1----:R-:W-:-:S06]  /*0d50*/  IMAD.WIDE R14, R10, 0x2, R14 ;  /* 0x000000020a0e7825 */ /* 0x002fcc00078e020e */
[----:B------:R1:W4:Y:S01]  /*0d60*/  LDG.E.U16.CONSTANT R14, desc[UR6][R14.64] ;  /* 0x000000060e0e7981 */ /* 0x000322000c1e9500 */
[----:B0-----:R-:W-:-:S06]  /*0d70*/  IMAD.WIDE R18, R7, 0x2, R18 ;  /* 0x0000000207127825 */ /* 0x001fcc00078e0212 */
[----:B------:R-:W4:Y:S01]  /*0d80*/  LD.E.U16 R18, desc[UR6][R18.64] ;  /* 0x0000000612127980 */ /* 0x000f22000c101500 */
[----:B------:R-:W-:-:S04]  /*0d90*/  IADD3 R25, PT, PT, R25, 0x8, RZ ;  /* 0x0000000819197810 */ /* 0x000fc80007ffe0ff */
[----:B------:R-:W-:Y:S02]  /*0da0*/  ISETP.NE.AND P0, PT, R25, RZ, PT ;  /* 0x000000ff1900720c */ /* 0x000fe40003f05270 */
[----:B------:R-:W-:Y:S02]  /*0db0*/  LEA R21, R7, R21, 0x3 ;  /* 0x0000001507157211 */ /* 0x000fe400078e18ff */
[----:B------:R-:W-:Y:S01]  /*0dc0*/  LEA R9, R10, R9, 0x3 ;  /* 0x000000090a097211 */ /* 0x000fe200078e18ff */
[----:B--2---:R-:W-:Y:S02]  /*0dd0*/  HADD2.F32 R28, -RZ, R28.H0_H0 ;  /* 0x2000001cff1c7230 */ /* 0x004fe40000004100 */
[----:B---3--:R-:W-:-:S05]  /*0de0*/  HADD2.F32 R22, -RZ, R22.H0_H0 ;  /* 0x20000016ff167230 */ /* 0x008fca0000004100 */
[----:B------:R-:W-:Y:S01]  /*0df0*/  FFMA R22, R28, R22, R27 ;  /* 0x000000161c167223 */ /* 0x000fe2000000001b */
[----:B-----5:R-:W-:Y:S02]  /*0e00*/  HADD2.F32 R27, -RZ, R23.H0_H0 ;  /* 0x20000017ff1b7230 */ /* 0x020fe40000004100 */
[----:B----4-:R-:W-:Y:S02]  /*0e10*/  HADD2.F32 R23, -RZ, R26.H0_H0 ;  /* 0x2000001aff177230 */ /* 0x010fe40000004100 */
[----:B-1----:R-:W-:-:S03]  /*0e20*/  HADD2.F32 R15, -RZ, R24.H0_H0 ;  /* 0x20000018ff0f7230 */ /* 0x002fc60000004100 */
[----:B------:R-:W-:Y:S01]  /*0e30*/  FFMA R22, R23, R27, R22 ;  /* 0x0000001b17167223 */ /* 0x000fe20000000016 */
[----:B------:R-:W-:-:S05]  /*0e40*/  HADD2.F32 R29, -RZ, R29.H0_H0 ;  /* 0x2000001dff1d7230 */ /* 0x000fca0000004100 */
[----:B------:R-:W-:Y:S01]  /*0e50*/  FFMA R15, R15, R29, R22 ;  /* 0x0000001d0f0f7223 */ /* 0x000fe20000000016 */
[----:B------:R-:W-:Y:S02]  /*0e60*/  HADD2.F32 R14, -RZ, R14.H0_H0 ;  /* 0x2000000eff0e7230 */ /* 0x000fe40000004100 */
[----:B------:R-:W-:-:S05]  /*0e70*/  HADD2.F32 R18, -RZ, R18.H0_H0 ;  /* 0x20000012ff127230 */ /* 0x000fca0000004100 */
[----:B------:R-:W-:Y:S01]  /*0e80*/  FFMA R16, R14, R18, R15 ;  /* 0x000000120e107223 */ /* 0x000fe2000000000f */
[----:B------:R-:W-:Y:S06]  /*0e90*/  @P0 BRA `(.L_x_7) ;  /* 0xfffffffc00080947 */ /* 0x000fec000383ffff */
[----:B------:R-:W-:-:S07]  /*0ea0*/  MOV R17, R20 ;  /* 0x0000001400117202 */ /* 0x000fce0000000f00 */
.L_x_6:
        /* <DEDUP_REMOVED lines=14> */
[----:B------:R-:W2:Y:S02]  /*0f90*/  LD.E.U16 R24, desc[UR6][R24.64] ;  /* 0x0000000618187980 */ /* 0x000ea4000c101500 */
[----:B------:R-:W-:Y:S02]  /*0fa0*/  IMAD.WIDE R22, R10, 0x2, R26 ;  /* 0x000000020a167825 */ /* 0x000fe400078e021a */
[----:B------:R-:W3:Y:S02]  /*0fb0*/  LDG.E.U16.CONSTANT R26, desc[UR6][R26.64] ;  /* 0x000000061a1a7981 */ /* 0x000ee4000c1e9500 */
[----:B------:R-:W-:-:S04]  /*0fc0*/  IMAD.WIDE R18, R7, 0x2, R14 ;  /* 0x0000000207127825 */ /* 0x000fc800078e020e */
[----:B------:R-:W-:Y:S01]  /*0fd0*/  IMAD.WIDE R20, R10, 0x2, R22 ;  /* 0x000000020a147825 */ /* 0x000fe200078e0216 */
[----:B------:R0:W4:Y:S04]  /*0fe0*/  LD.E.U16 R25, desc[UR6][R14.64] ;  /* 0x000000060e197980 */ /* 0x000128000c101500 */
[----:B------:R-:W4:Y:S01]  /*0ff0*/  LDG.E.U16.CONSTANT R23, desc[UR6][R22.64] ;  /* 0x0000000616177981 */ /* 0x000f22000c1e9500 */
[----:B------:R-:W-:-:S04]  /*1000*/  IMAD.WIDE R28, R7, 0x2, R18 ;  /* 0x00000002071c7825 */ /* 0x000fc800078e0212 */
[----:B0-----:R-:W-:Y:S02]  /*1010*/  IMAD.WIDE R14, R10, 0x2, R20 ;  /* 0x000000020a0e7825 */ /* 0x001fe400078e0214 */
[----:B------:R-:W4:Y:S04]  /*1020*/  LD.E.U16 R28, desc[UR6][R28.64] ;  /* 0x000000061c1c7980 */ /* 0x000f28000c101500 */
[----:B------:R-:W4:Y:S04]  /*1030*/  LD.E.U16 R22, desc[UR6][R18.64] ;  /* 0x0000000612167980 */ /* 0x000f28000c101500 */
[----:B------:R-:W4:Y:S04]  /*1040*/  LDG.E.U16.CONSTANT R20, desc[UR6][R20.64] ;  /* 0x0000000614147981 */ /* 0x000f28000c1e9500 */
[----:B------:R-:W4:Y:S01]  /*1050*/  LDG.E.U16.CONSTANT R10, desc[UR6][R14.64] ;  /* 0x000000060e0a7981 */ /* 0x000f22000c1e9500 */
[----:B------:R-:W-:Y:S01]  /*1060*/  IADD3 R17, PT, PT, R17, 0x4, RZ ;  /* 0x0000000411117810 */ /* 0x000fe20007ffe0ff */
[----:B--2---:R-:W-:-:S02]  /*1070*/  HADD2.F32 R24, -RZ, R24.H0_H0 ;  /* 0x20000018ff187230 */ /* 0x004fc40000004100 */
[----:B---3--:R-:W-:-:S05]  /*1080*/  HADD2.F32 R27, -RZ, R26.H0_H0 ;  /* 0x2000001aff1b7230 */ /* 0x008fca0000004100 */
[----:B------:R-:W-:Y:S01]  /*1090*/  FFMA R24, R27, R24, R16 ;  /* 0x000000181b187223 */ /* 0x000fe20000000010 */
[----:B----4-:R-:W-:Y:S02]  /*10a0*/  HADD2.F32 R26, -RZ, R25.H0_H0 ;  /* 0x20000019ff1a7230 */ /* 0x010fe40000004100 */
[----:B------:R-:W-:-:S05]  /*10b0*/  HADD2.F32 R25, -RZ, R23.H0_H0 ;  /* 0x20000017ff197230 */ /* 0x000fca0000004100 */
[----:B------:R-:W-:Y:S01]  /*10c0*/  FFMA R24, R25, R26, R24 ;  /* 0x0000001a19187223 */ /* 0x000fe20000000018 */
[----:B------:R-:W-:Y:S02]  /*10d0*/  HADD2.F32 R16, -RZ, R28.H0_H0 ;  /* 0x2000001cff107230 */ /* 0x000fe40000004100 */
[----:B------:R-:W-:Y:S02]  /*10e0*/  HADD2.F32 R22, -RZ, R22.H0_H0 ;  /* 0x20000016ff167230 */ /* 0x000fe40000004100 */
[----:B------:R-:W-:Y:S02]  /*10f0*/  HADD2.F32 R19, -RZ, R20.H0_H0 ;  /* 0x20000014ff137230 */ /* 0x000fe40000004100 */
[----:B------:R-:W-:-:S03]  /*1100*/  HADD2.F32 R10, -RZ, R10.H0_H0 ;  /* 0x2000000aff0a7230 */ /* 0x000fc60000004100 */
[----:B------:R-:W-:-:S04]  /*1110*/  FFMA R19, R19, R22, R24 ;  /* 0x0000001613137223 */ /* 0x000fc80000000018 */
[----:B------:R-:W-:-:S07]  /*1120*/  FFMA R16, R10, R16, R19 ;  /* 0x000000100a107223 */ /* 0x000fce0000000013 */
.L_x_9:
        /* <DEDUP_REMOVED lines=17> */
[----:B------:R-:W4:Y:S02]  /*1240*/  @P0 LD.E.U16 R18, desc[UR6][R18.64] ;  /* 0x0000000612120980 */ /* 0x000f24000c101500 */
[----:B--2---:R-:W-:Y:S02]  /*1250*/  @!P1 IMAD R5, R5, R10, R11 ;  /* 0x0000000a05059224 */ /* 0x004fe400078e020b */
[----:B------:R-:W-:Y:S01]  /*1260*/  @P0 IMAD.WIDE R8, R9, 0x2, R20 ;  /* 0x0000000209080825 */ /* 0x000fe200078e0214 */
[----:B------:R-:W2:Y:S04]  /*1270*/  @P0 LD.E.U16 R6, desc[UR6][R6.64] ;  /* 0x0000000606060980 */ /* 0x000ea8000c101500 */
[----:B------:R-:W2:Y:S01]  /*1280*/  @P0 LDG.E.U16.CONSTANT R20, desc[UR6][R20.64] ;  /* 0x0000000614140981 */ /* 0x000ea2000c1e9500 */
[----:B------:R-:W-:-:S03]  /*1290*/  @!P1 IMAD.WIDE R12, R17, 0x2, R12 ;  /* 0x00000002110c9825 */ /* 0x000fc600078e020c */
[----:B------:R-:W2:Y:S01]  /*12a0*/  @P0 LDG.E.U16.CONSTANT R8, desc[UR6][R8.64] ;  /* 0x0000000608080981 */ /* 0x000ea2000c1e9500 */
[----:B---3--:R-:W-:-:S03]  /*12b0*/  @!P1 IMAD.WIDE R14, R5, 0x2, R14 ;  /* 0x00000002050e9825 */ /* 0x008fc600078e020e */
[----:B------:R-:W3:Y:S04]  /*12c0*/  @!P1 LD.E.U16 R12, desc[UR6][R12.64] ;  /* 0x000000060c0c9980 */ /* 0x000ee8000c101500 */
[----:B------:R-:W3:Y:S01]  /*12d0*/  @!P1 LDG.E.U16.CONSTANT R14, desc[UR6][R14.64] ;  /* 0x000000060e0e9981 */ /* 0x000ee2000c1e9500 */
[----:B----4-:R-:W-:Y:S02]  /*12e0*/  @P0 HADD2.F32 R10, -RZ, R18.H0_H0 ;  /* 0x20000012ff0a0230 */ /* 0x010fe40000004100 */
[----:B--2---:R-:W-:Y:S02]  /*12f0*/  @P0 HADD2.F32 R17, -RZ, R6.H0_H0 ;  /* 0x20000006ff110230 */ /* 0x004fe40000004100 */
[----:B------:R-:W-:Y:S02]  /*1300*/  @P0 HADD2.F32 R5, -RZ, R20.H0_H0 ;  /* 0x20000014ff050230 */ /* 0x000fe40000004100 */
[----:B------:R-:W-:-:S03]  /*1310*/  @P0 HADD2.F32 R11, -RZ, R8.H0_H0 ;  /* 0x20000008ff0b0230 */ /* 0x000fc60000004100 */
[----:B------:R-:W-:Y:S01]  /*1320*/  @P0 FFMA R10, R5, R10, R16 ;  /* 0x0000000a050a0223 */ /* 0x000fe20000000010 */
[----:B---3--:R-:W-:-:S03]  /*1330*/  @!P1 HADD2.F32 R6, -RZ, R12.H0_H0 ;  /* 0x2000000cff069230 */ /* 0x008fc60000004100 */
[----:B------:R-:W-:Y:S01]  /*1340*/  @P0 FFMA R16, R11, R17, R10 ;  /* 0x000000110b100223 */ /* 0x000fe2000000000a */
[----:B------:R-:W-:-:S05]  /*1350*/  @!P1 HADD2.F32 R5, -RZ, R14.H0_H0 ;  /* 0x2000000eff059230 */ /* 0x000fca0000004100 */
[----:B------:R-:W-:-:S07]  /*1360*/  @!P1 FFMA R16, R5, R6, R16 ;  /* 0x0000000605109223 */ /* 0x000fce0000000010 */
.L_x_8:
        /* <DEDUP_REMOVED lines=20> */
[----:B------:R-:W2:Y:S01]  /*14b0*/  LDG.E.U16 R5, desc[UR6][R2.64] ;  /* 0x0000000602057981 */ /* 0x000ea2000c1e1500 */
[----:B------:R-:W-:-:S05]  /*14c0*/  F2FP.F16.F32.PACK_AB R16, RZ, R16 ;  /* 0x00000010ff10723e */ /* 0x000fca00000000ff */
[----:B--2---:R-:W-:-:S05]  /*14d0*/  HADD2 R5, R5.H0_H0, R16.H0_H0 ;  /* 0x2000001005057230 */ /* 0x004fca0000000800 */
[----:B------:R-:W-:Y:S01]  /*14e0*/  STG.E.U16 desc[UR6][R2.64], R5 ;  /* 0x0000000502007986 */ /* 0x000fe2000c101506 */
[----:B------:R-:W-:Y:S05]  /*14f0*/  EXIT ;  /* 0x000000000000794d */ /* 0x000fea0003800000 */
.L_x_10:
[----:B------:R-:W0:Y:S01]  /*1500*/  LDC.64 R2, c[0x0][0x390] ;  /* 0x0000e400ff027b82 */ /* 0x000e220000000a00 */
[----:B------:R-:W-:Y:S01]  /*1510*/  F2FP.F16.F32.PACK_AB R16, RZ, R16 ;  /* 0x00000010ff10723e */ /* 0x000fe200000000ff */
[----:B0-----:R-:W-:-:S05]  /*1520*/  IMAD.WIDE.U32 R2, R5, 0x2, R2 ;  /* 0x0000000205027825 */ /* 0x001fca00078e0002 */
[----:B------:R-:W-:Y:S01]  /*1530*/  STG.E.U16 desc[UR6][R2.64], R16 ;  /* 0x0000001002007986 */ /* 0x000fe2000c101506 */
[----:B------:R-:W-:Y:S05]  /*1540*/  EXIT ;  /* 0x000000000000794d */ /* 0x000fea0003800000 */
.L_x_11:
        /* <DEDUP_REMOVED lines=11> */
.L_x_19:


//--------------------- .text._Z28lora_fused_qkv_expand_kernelI13__nv_bfloat16S0_EvPKT_PKvPT0_PKiS9_S9_S9_S9_S9_S9_S9_S9_S9_S9_iiiiibiiii --------------------------
	.section	.text._Z28lora_fused_qkv_expand_kernelI13__nv_bfloat16S0_EvPKT_PKvPT0_PKiS9_S9_S9_S9_S9_S9_S9_S9_S9_S9_iiiiibiiii,"ax",@progbits
	.align	128
        .global         _Z28lora_fused_qkv_expand_kernelI13__nv_bfloat16S0_EvPKT_PKvPT0_PKiS9_S9_S9_S9_S9_S9_S9_S9_S9_S9_iiiiibiiii
        .type           _Z28lora_fused_qkv_expand_kernelI13__nv_bfloat16S0_EvPKT_PKvPT0_PKiS9_S9_S9_S9_S9_S9_S9_S9_S9_S9_iiiiibiiii,@function
        .size           _Z28lora_fused_qkv_expand_kernelI13__nv_bfloat16S0_EvPKT_PKvPT0_PKiS9_S9_S9_S9_S9_S9_S9_S9_S9_S9_iiiiibiiii,(.L_x_20 - _Z28lora_fused_qkv_expand_kernelI13__nv_bfloat16S0_EvPKT_PKvPT0_PKiS9_S9_S9_S9_S9_S9_S9_S9_S9_S9_iiiiibiiii)
        .other          _Z28lora_fused_qkv_expand_kernelI13__nv_bfloat16S0_EvPKT_PKvPT0_PKiS9_S9_S9_S9_S9_S9_S9_S9_S9_S9_iiiiibiiii,@"STO_CUDA_ENTRY STV_DEFAULT"
_Z28lora_fused_qkv_expand_kernelI13__nv_bfloat16S0_EvPKT_PKvPT0_PKiS9_S9_S9_S9_S9_S9_S9_S9_S9_S9_iiiiibiiii:
.text._Z28lora_fused_qkv_expand_kernelI13__nv_bfloat16S0_EvPKT_PKvPT0_PKiS9_S9_S9_S9_S9_S9_S9_S9_S9_S9_iiiiibiiii:
        /* <DEDUP_REMOVED lines=26> */
[----:B------:R-:W-:-:S04]  /*01a0*/  IMAD.MOV.U32 R6, RZ, RZ, RZ ;  /* 0x000000ffff067224 */ /* 0x000fc800078e00ff */
[----:B0-----:R-:W-:Y:S01]  /*01b0*/  IMAD.HI.U32 R5, R7, R15, R6 ;  /* 0x0000000f07057227 */ /* 0x001fe200078e0006 */
[----:B--2---:R-:W-:Y:S01]  /*01c0*/  IADD3 R6, PT, PT, R13, -0x1, R2 ;  /* 0xffffffff0d067810 */ /* 0x004fe20007ffe002 */
[----:B------:R-:W0:Y:S04]  /*01d0*/  S2R R7, SR_CTAID.X ;  /* 0x0000000000077919 */ /* 0x000e280000002500 */
[----:B------:R-:W-:-:S05]  /*01e0*/  IMAD.HI.U32 R4, R5, R6, RZ ;  /* 0x0000000605047227 */ /* 0x000fca00078e00ff */
[----:B------:R-:W-:-:S05]  /*01f0*/  IADD3 R5, PT, PT, -R4, RZ, RZ ;  /* 0x000000ff04057210 */ /* 0x000fca0007ffe1ff */
[----:B------:R-:W-:-:S05]  /*0200*/  IMAD R6, R13, R5, R6 ;  /* 0x000000050d067224 */ /* 0x000fca00078e0206 */
[----:B------:R-:W-:-:S13]  /*0210*/  ISETP.GE.U32.AND P0, PT, R6, R13, PT ;  /* 0x0000000d0600720c */ /* 0x000fda0003f06070 */
[----:B------:R-:W-:Y:S01]  /*0220*/  @P0 IADD3 R6, PT, PT, R6, -R13, RZ ;  /* 0x8000000d06060210 */ /* 0x000fe20007ffe0ff */
[----:B------:R-:W-:Y:S01]  /*0230*/  @P0 VIADD R4, R4, 0x1 ;  /* 0x0000000104040836 */ /* 0x000fe20000000000 */
[----:B0-----:R-:W-:Y:S02]  /*0240*/  IABS R10, R7 ;  /* 0x00000007000a7213 */ /* 0x001fe40000000000 */
[----:B------:R-:W-:-:S13]  /*0250*/  ISETP.GE.U32.AND P1, PT, R6, R13, PT ;  /* 0x0000000d0600720c */ /* 0x000fda0003f26070 */
        /* <DEDUP_REMOVED lines=8> */
[----:B0-----:R-:W-:Y:S02]  /*02e0*/  HFMA2 R14, -RZ, RZ, 0, 0 ;  /* 0x00000000ff0e7431 */ /* 0x001fe400000001ff */
        /* <DEDUP_REMOVED lines=9> */
[----:B------:R-:W-:-:S05]  /*0380*/  @!P1 IMAD.IADD R10, R10, 0x1, -R5 ;  /* 0x000000010a0a9824 */ /* 0x000fca00078e0a05 */
        /* <DEDUP_REMOVED lines=10> */
[----:B0-----:R-:W-:-:S05]  /*0430*/  IMAD.IADD R16, R13, 0x1, R12 ;  /* 0x000000010d107824 */ /* 0x001fca00078e020c */
        /* <DEDUP_REMOVED lines=23> */
[----:B-1----:R-:W-:Y:S01]  /*05b0*/  MOV R14, RZ ;  /* 0x000000ff000e7202 */ /* 0x002fe20000000f00 */
[----:B----4-:R-:W-:-:S04]  /*05c0*/  IMAD.MOV R19, RZ, RZ, -R15 ;  /* 0x000000ffff137224 */ /* 0x010fc800078e0a0f */
[----:B------:R-:W-:-:S04]  /*05d0*/  IMAD R19, R19, R12, RZ ;  /* 0x0000000c13137224 */ /* 0x000fc800078e02ff */
[----:B0-----:R-:W-:Y:S01]  /*05e0*/  IMAD.HI.U32 R16, R15, R19, R14 ;  /* 0x000000130f107227 */ /* 0x001fe200078e000e */
[----:B--2---:R-:W-:-:S05]  /*05f0*/  IADD3 R15, PT, PT, R12, -0x1, R13 ;  /* 0xffffffff0c0f7810 */ /* 0x004fca0007ffe00d */
[----:B------:R-:W-:-:S05]  /*0600*/  IMAD.HI.U32 R13, R16, R15, RZ ;  /* 0x0000000f100d7227 */ /* 0x000fca00078e00ff */
[----:B------:R-:W-:-:S05]  /*0610*/  IADD3 R16, PT, PT, -R13, RZ, RZ ;  /* 0x000000ff0d107210 */ /* 0x000fca0007ffe1ff */
[----:B------:R-:W-:-:S05]  /*0620*/  IMAD R15, R12, R16, R15 ;  /* 0x000000100c0f7224 */ /* 0x000fca00078e020f */
[----:B------:R-:W-:-:S13]  /*0630*/  ISETP.GE.U32.AND P2, PT, R15, R12, PT ;  /* 0x0000000c0f00720c */ /* 0x000fda0003f46070 */
[----:B------:R-:W-:Y:S01]  /*0640*/  @P2 IMAD.IADD R15, R15, 0x1, -R12 ;  /* 0x000000010f0f2824 */ /* 0x000fe200078e0a0c */
[----:B------:R-:W-:Y:S02]  /*0650*/  @P2 IADD3 R13, PT, PT, R13, 0x1, RZ ;  /* 0x000000010d0d2810 */ /* 0x000fe40007ffe0ff */
[----:B------:R-:W-:Y:S02]  /*0660*/  ISETP.GE.U32.AND P2, PT, R10, R5, PT ;  /* 0x000000050a00720c */ /* 0x000fe40003f46070 */
[----:B------:R-:W-:-:S11]  /*0670*/  ISETP.GE.U32.AND P3, PT, R15, R12, PT ;  /* 0x0000000c0f00720c */ /* 0x000fd60003f66070 */
[----:B------:R-:W-:Y:S02]  /*0680*/  @P2 IADD3 R6, PT, PT, R6, 0x1, RZ ;  /* 0x0000000106062810 */ /* 0x000fe40007ffe0ff */
[----:B------:R-:W-:Y:S02]  /*0690*/  @P3 IADD3 R13, PT, PT, R13, 0x1, RZ ;  /* 0x000000010d0d3810 */ /* 0x000fe40007ffe0ff */
[----:B------:R-:W-:Y:S02]  /*06a0*/  @!P4 LOP3.LUT R13, RZ, R12, RZ, 0x33, !PT ;  /* 0x0000000cff0dc212 */ /* 0x000fe400078e33ff */
[----:B------:R-:W-:Y:S01]  /*06b0*/  ISETP.GE.AND P3, PT, R4, RZ, PT ;  /* 0x000000ff0400720c */ /* 0x000fe20003f66270 */
[----:B------:R-:W-:Y:S01]  /*06c0*/  HFMA2 R4, -RZ, RZ, 0, 0 ;  /* 0x00000000ff047431 */ /* 0x000fe200000001ff */
[-C--:B------:R-:W-:Y:S02]  /*06d0*/  IABS R14, R13.reuse ;  /* 0x0000000d000e7213 */ /* 0x080fe40000000000 */
[----:B------:R-:W-:-:S02]  /*06e0*/  IABS R10, R13 ;  /* 0x0000000d000a7213 */ /* 0x000fc40000000000 */
[----:B------:R-:W0:Y:S07]  /*06f0*/  I2F.RP R15, R14 ;  /* 0x0000000e000f7306 */ /* 0x000e2e0000209400 */
[----:B------:R-:W-:-:S04]  /*0700*/  @!P3 IADD3 R6, PT, PT, -R6, RZ, RZ ;  /* 0x000000ff0606b210 */ /* 0x000fc80007ffe1ff */
[----:B------:R-:W-:Y:S01]  /*0710*/  SEL R6, R8, R6, !P0 ;  /* 0x0000000608067207 */ /* 0x000fe20004000000 */
[----:B0-----:R-:W0:Y:S03]  /*0720*/  MUFU.RCP R15, R15 ;  /* 0x0000000f000f7308 */ /* 0x001e260000001000 */
[----:B------:R-:W-:Y:S02]  /*0730*/  IABS R8, R6 ;  /* 0x0000000600087213 */ /* 0x000fe40000000000 */
[----:B------:R-:W-:Y:S01]  /*0740*/  ISETP.GE.AND P2, PT, R6, RZ, PT ;  /* 0x000000ff0600720c */ /* 0x000fe20003f46270 */
[----:B0-----:R-:W-:-:S06]  /*0750*/  VIADD R5, R15, 0xffffffe ;  /* 0x0ffffffe0f057836 */ /* 0x001fcc0000000000 */
[----:B------:R-:W0:Y:S02]  /*0760*/  F2I.FTZ.U32.TRUNC.NTZ R5, R5 ;  /* 0x0000000500057305 */ /* 0x000e24000021f000 */
[----:B0-----:R-:W-:-:S04]  /*0770*/  IMAD.MOV R7, RZ, RZ, -R5 ;  /* 0x000000ffff077224 */ /* 0x001fc800078e0a05 */
[----:B------:R-:W-:-:S04]  /*0780*/  IMAD R7, R7, R14, RZ ;  /* 0x0000000e07077224 */ /* 0x000fc800078e02ff */
[----:B------:R-:W-:Y:S01]  /*0790*/  IMAD.HI.U32 R4, R5, R7, R4 ;  /* 0x0000000705047227 */ /* 0x000fe200078e0004 */
[----:B------:R-:W-:-:S03]  /*07a0*/  IADD3 R7, PT, PT, RZ, -R10, RZ ;  /* 0x8000000aff077210 */ /* 0x000fc60007ffe0ff */
[----:B------:R-:W-:-:S04]  /*07b0*/  IMAD.MOV.U32 R5, RZ, RZ, R8 ;  /* 0x000000ffff057224 */ /* 0x000fc800078e0008 */
[----:B------:R-:W-:-:S04]  /*07c0*/  IMAD.HI.U32 R4, R4, R5, RZ ;  /* 0x0000000504047227 */ /* 0x000fc800078e00ff */
[----:B------:R-:W-:Y:S02]  /*07d0*/  IMAD R5, R4, R7, R5 ;  /* 0x0000000704057224 */ /* 0x000fe400078e0205 */
[----:B------:R-:W0:Y:S03]  /*07e0*/  S2R R4, SR_TID.X ;  /* 0x0000000000047919 */ /* 0x000e260000002100 */
[----:B------:R-:W-:-:S13]  /*07f0*/  ISETP.GT.U32.AND P0, PT, R14, R5, PT ;  /* 0x000000050e00720c */ /* 0x000fda0003f04070 */
[----:B------:R-:W-:Y:S02]  /*0800*/  @!P0 IADD3 R5, PT, PT, R5, -R14, RZ ;  /* 0x8000000e05058210 */ /* 0x000fe40007ffe0ff */
[----:B------:R-:W-:Y:S02]  /*0810*/  ISETP.NE.AND P0, PT, R13, RZ, PT ;  /* 0x000000ff0d00720c */ /* 0x000fe40003f05270 */
[----:B------:R-:W-:-:S13]  /*0820*/  ISETP.GT.U32.AND P1, PT, R14, R5, PT ;  /* 0x000000050e00720c */ /* 0x000fda0003f24070 */
[----:B------:R-:W-:-:S05]  /*0830*/  @!P1 IADD3 R5, PT, PT, R5, -R14, RZ ;  /* 0x8000000e05059210 */ /* 0x000fca0007ffe0ff */
[----:B------:R-:W-:Y:S01]  /*0840*/  @!P2 IMAD.MOV R5, RZ, RZ, -R5 ;  /* 0x000000ffff05a224 */ /* 0x000fe200078e0a05 */
        /* <DEDUP_REMOVED lines=34> */
[----:B------:R-:W-:Y:S02]  /*0a70*/  LOP3.LUT R20, R5, 0x7ffffff8, RZ, 0xc0, !PT ;  /* 0x7ffffff805147812 */ /* 0x000fe400078ec0ff */
[----:B------:R-:W-:Y:S02]  /*0a80*/  MOV R16, RZ ;  /* 0x000000ff00107202 */ /* 0x000fe40000000f00 */
[----:B------:R-:W-:Y:S02]  /*0a90*/  MOV R21, R8 ;  /* 0x0000000800157202 */ /* 0x000fe40000000f00 */
[----:B------:R-:W-:Y:S01]  /*0aa0*/  IADD3 R25, PT, PT, -R20, RZ, RZ ;  /* 0x000000ff14197210 */ /* 0x000fe20007ffe1ff */
[----:B0----5:R-:W-:-:S07]  /*0ab0*/  IMAD R9, R6, R10, R11 ;  /* 0x0000000a06097224 */ /* 0x021fce00078e020b */
.L_x_13:
        /* <DEDUP_REMOVED lines=9> */
[----:B--2---:R-:W-:Y:S02]  /*0b50*/  IMAD.U32 R24, R18, 0x10000, RZ ;  /* 0x0001000012187824 */ /* 0x004fe400078e00ff */
[----:B------:R-:W-:-:S05]  /*0b60*/  IMAD.WIDE R18, R7, 0x2, R14 ;  /* 0x0000000207127825 */ /* 0x000fca00078e020e */
[----:B------:R-:W2:Y:S01]  /*0b70*/  LD.E.U16 R28, desc[UR6][R18.64] ;  /* 0x00000006121c7980 */ /* 0x000ea2000c101500 */
[----:B---3--:R-:W-:-:S05]  /*0b80*/  SHF.L.U32 R17, R17, 0x10, RZ ;  /* 0x0000001011117819 */ /* 0x008fca00000006ff */
[----:B------:R-:W-:Y:S01]  /*0b90*/  FFMA R24, R17, R24, R16 ;  /* 0x0000001811187223 */ /* 0x000fe20000000010 */
[----:B------:R-:W-:Y:S01]  /*0ba0*/  IMAD.WIDE R16, R10, 0x2, R22 ;  /* 0x000000020a107825 */ /* 0x000fe200078e0216 */
[----:B----4-:R-:W-:-:S04]  /*0bb0*/  SHF.L.U32 R29, R26, 0x10, RZ ;  /* 0x000000101a1d7819 */ /* 0x010fc800000006ff */
[----:B------:R0:W3:Y:S01]  /*0bc0*/  LDG.E.U16.CONSTANT R26, desc[UR6][R16.64] ;  /* 0x00000006101a7981 */ /* 0x0000e2000c1e9500 */
[----:B------:R-:W-:Y:S01]  /*0bd0*/  IMAD.WIDE R14, R7, 0x2, R18 ;  /* 0x00000002070e7825 */ /* 0x000fe200078e0212 */
[----:B-----5:R-:W-:-:S03]  /*0be0*/  SHF.L.U32 R27, R27, 0x10, RZ ;  /* 0x000000101b1b7819 */ /* 0x020fc600000006ff */
[----:B------:R-:W-:-:S04]  /*0bf0*/  IMAD.WIDE R22, R10, 0x2, R16 ;  /* 0x000000020a167825 */ /* 0x000fc800078e0210 */
[----:B0-----:R-:W-:Y:S02]  /*0c00*/  FFMA R16, R27, R29, R24 ;  /* 0x0000001d1b107223 */ /* 0x001fe40000000018 */
[----:B------:R-:W4:Y:S04]  /*0c10*/  LD.E.U16 R24, desc[UR6][R14.64] ;  /* 0x000000060e187980 */ /* 0x000f28000c101500 */
[----:B------:R-:W5:Y:S01]  /*0c20*/  LDG.E.U16.CONSTANT R27, desc[UR6][R22.64] ;  /* 0x00000006161b7981 */ /* 0x000f62000c1e9500 */
[----:B--2---:R-:W-:Y:S02]  /*0c30*/  IMAD.U32 R17, R28, 0x10000, RZ ;  /* 0x000100001c117824 */ /* 0x004fe400078e00ff */
[----:B------:R-:W-:-:S04]  /*0c40*/  IMAD.WIDE R28, R10, 0x2, R22 ;  /* 0x000000020a1c7825 */ /* 0x000fc800078e0216 */
[----:B------:R-:W-:Y:S02]  /*0c50*/  IMAD.WIDE R18, R10, 0x2, R28 ;  /* 0x000000020a127825 */ /* 0x000fe400078e021c */
[----:B------:R-:W2:Y:S01]  /*0c60*/  LDG.E.U16.CONSTANT R28, desc[UR6][R28.64] ;  /* 0x000000061c1c7981 */ /* 0x000ea2000c1e9500 */
[----:B---3--:R-:W-:-:S05]  /*0c70*/  SHF.L.U32 R26, R26, 0x10, RZ ;  /* 0x000000101a1a7819 */ /* 0x008fca00000006ff */
[----:B------:R-:W-:Y:S01]  /*0c80*/  FFMA R26, R26, R17, R16 ;  /* 0x000000111a1a7223 */ /* 0x000fe20000000010 */
[----:B------:R-:W-:-:S05]  /*0c90*/  IMAD.WIDE R16, R7, 0x2, R14 ;  /* 0x0000000207107825 */ /* 0x000fca00078e020e */
[----:B------:R0:W3:Y:S01]  /*0ca0*/  LD.E.U16 R22, desc[UR6][R16.64] ;  /* 0x0000000610167980 */ /* 0x0000e2000c101500 */
[----:B----4-:R-:W-:Y:S02]  /*0cb0*/  SHF.L.U32 R24, R24, 0x10, RZ ;  /* 0x0000001018187819 */ /* 0x010fe400000006ff */
[----:B-----5:R-:W-:Y:S01]  /*0cc0*/  SHF.L.U32 R27, R27, 0x10, RZ ;  /* 0x000000101b1b7819 */ /* 0x020fe200000006ff */
        /* <DEDUP_REMOVED lines=12> */
[----:B------:R-:W-:-:S05]  /*0d90*/  VIADD R25, R25, 0x8 ;  /* 0x0000000819197836 */ /* 0x000fca0000000000 */
[----:B------:R-:W-:Y:S02]  /*0da0*/  ISETP.NE.AND P0, PT, R25, RZ, PT ;  /* 0x000000ff1900720c */ /* 0x000fe40003f05270 */
[----:B------:R-:W-:Y:S02]  /*0db0*/  LEA R21, R7, R21, 0x3 ;  /* 0x0000001507157211 */ /* 0x000fe400078e18ff */
[----:B------:R-:W-:Y:S02]  /*0dc0*/  LEA R9, R10, R9, 0x3 ;  /* 0x000000090a097211 */ /* 0x000fe400078e18ff */
[----:B--2---:R-:W-:Y:S01]  /*0dd0*/  SHF.L.U32 R28, R28, 0x10, RZ ;  /* 0x000000101c1c7819 */ /* 0x004fe200000006ff */
[----:B---3--:R-:W-:-:S04]  /*0de0*/  IMAD.U32 R22, R22, 0x10000, RZ ;  /* 0x0001000016167824 */ /* 0x008fc800078e00ff */
[----:B------:R-:W-:Y:S01]  /*0df0*/  FFMA R22, R28, R22, R27 ;  /* 0x000000161c167223 */ /* 0x000fe2000000001b */
[----:B-----5:R-:W-:Y:S02]  /*0e00*/  SHF.L.U32 R27, R23, 0x10, RZ ;  /* 0x00000010171b7819 */ /* 0x020fe400000006ff */
[----:B----4-:R-:W-:Y:S02]  /*0e10*/  SHF.L.U32 R23, R26, 0x10, RZ ;  /* 0x000000101a177819 */ /* 0x010fe400000006ff */
[----:B-1----:R-:W-:-:S03]  /*0e20*/  SHF.L.U32 R15, R24, 0x10, RZ ;  /* 0x00000010180f7819 */ /* 0x002fc600000006ff */
[----:B------:R-:W-:Y:S01]  /*0e30*/  FFMA R22, R23, R27, R22 ;  /* 0x0000001b17167223 */ /* 0x000fe20000000016 */
[----:B------:R-:W-:-:S05]  /*0e40*/  SHF.L.U32 R29, R29, 0x10, RZ ;  /* 0x000000101d1d7819 */ /* 0x000fca00000006ff */
[----:B------:R-:W-:Y:S01]  /*0e50*/  FFMA R15, R15, R29, R22 ;  /* 0x0000001d0f0f7223 */ /* 0x000fe20000000016 */
[----:B------:R-:W-:Y:S01]  /*0e60*/  IMAD.U32 R14, R14, 0x10000, RZ ;  /* 0x000100000e0e7824 */ /* 0x000fe200078e00ff */
[----:B------:R-:W-:-:S05]  /*0e70*/  SHF.L.U32 R18, R18, 0x10, RZ ;  /* 0x0000001012127819 */ /* 0x000fca00000006ff */
[----:B------:R-:W-:Y:S01]  /*0e80*/  FFMA R16, R14, R18, R15 ;  /* 0x000000120e107223 */ /* 0x000fe2000000000f */
[----:B------:R-:W-:Y:S06]  /*0e90*/  @P0 BRA `(.L_x_13) ;  /* 0xfffffffc00080947 */ /* 0x000fec000383ffff */
[----:B------:R-:W-:-:S07]  /*0ea0*/  MOV R17, R20 ;  /* 0x0000001400117202 */ /* 0x000fce0000000f00 */
.L_x_12:
[----:B------:R-:W-:-:S13]  /*0eb0*/  LOP3.LUT P0, R10, R5, 0x7, RZ, 0xc0, !PT ;  /* 0x00000007050a7812 */ /* 0x000fda000780c0ff */
[----:B------:R-:W-:Y:S05]  /*0ec0*/  @!P0 BRA `(.L_x_14) ;  /* 0x0000000400288947 */ /* 0x000fea0003800000 */
[----:B------:R-:W-:Y:S02]  /*0ed0*/  ISETP.GE.U32.AND P0, PT, R10, 0x4, PT ;  /* 0x000000040a00780c */ /* 0x000fe40003f06070 */
[----:B------:R-:W-:-:S04]  /*0ee0*/  LOP3.LUT R9, R5, 0x3, RZ, 0xc0, !PT ;  /* 0x0000000305097812 */ /* 0x000fc800078ec0ff */
[----:B------:R-:W-:-:S07]  /*0ef0*/  ISETP.NE.AND P1, PT, R9, RZ, PT ;  /* 0x000000ff0900720c */ /* 0x000fce0003f25270 */
[----:B------:R-:W-:Y:S06]  /*0f00*/  @!P0 BRA `(.L_x_15) ;  /* 0x0000000000888947 */ /* 0x000fec0003800000 */
[----:B------:R-:W0:Y:S01]  /*0f10*/  LDC R10, c[0x0][0x40c] ;  /* 0x00010300ff0a7b82 */ /* 0x000e220000000800 */
[----:B-----5:R-:W-:Y:S02]  /*0f20*/  IMAD.IADD R14, R6, 0x1, R17 ;  /* 0x00000001060e7824 */ /* 0x020fe400078e0211 */
[----:B------:R-:W-:-:S04]  /*0f30*/  IMAD R25, R7, R17, R8 ;  /* 0x0000001107197224 */ /* 0x000fc800078e0208 */
[----:B------:R-:W-:Y:S01]  /*0f40*/  IMAD.WIDE R24, R25, 0x2, R12 ;  /* 0x0000000219187825 */ /* 0x000fe200078e020c */
[----:B------:R-:W1:Y:S03]  /*0f50*/  LDC.64 R26, c[0x0][0x380] ;  /* 0x0000e000ff1a7b82 */ /* 0x000e660000000a00 */
[----:B0-----:R-:W-:-:S04]  /*0f60*/  IMAD R15, R14, R10, R11 ;  /* 0x0000000a0e0f7224 */ /* 0x001fc800078e020b */
[----:B-1----:R-:W-:-:S04]  /*0f70*/  IMAD.WIDE R26, R15, 0x2, R26 ;  /* 0x000000020f1a7825 */ /* 0x002fc800078e021a */
[C---:B------:R-:W-:Y:S02]  /*0f80*/  IMAD.WIDE R14, R7.reuse, 0x2, R24 ;  /* 0x00000002070e7825 */ /* 0x040fe400078e0218 */
[----:B------:R-:W2:Y:S02]  /*0f90*/  LD.E.U16 R24, desc[UR6][R24.64] ;  /* 0x0000000618187980 */ /* 0x000ea4000c101500 */
[----:B------:R-:W-:Y:S02]  /*0fa0*/  IMAD.WIDE R22, R10, 0x2, R26 ;  /* 0x000000020a167825 */ /* 0x000fe400078e021a */
[----:B------:R-:W3:Y:S02]  /*0fb0*/  LDG.E.U16.CONSTANT R26, desc[UR6][R26.64] ;  /* 0x000000061a1a7981 */ /* 0x000ee4000c1e9500 */
[----:B------:R-:W-:-:S04]  /*0fc0*/  IMAD.WIDE R18, R7, 0x2, R14 ;  /* 0x0000000207127825 */ /* 0x000fc800078e020e */
[C---:B------:R-:W-:Y:S01]  /*0fd0*/  IMAD.WIDE R20, R10.reuse, 0x2, R22 ;  /* 0x000000020a147825 */ /* 0x040fe200078e0216 */
[----:B------:R0:W4:Y:S03]  /*0fe0*/  LD.E.U16 R25, desc[UR6][R14.64] ;  /* 0x000000060e197980 */ /* 0x000126000c101500 */
[----:B------:R-:W-:Y:S01]  /*0ff0*/  IMAD.WIDE R28, R7, 0x2, R18 ;  /* 0x00000002071c7825 */ /* 0x000fe200078e0212 */
[----:B------:R-:W4:Y:S05]  /*1000*/  LDG.E.U16.CONSTANT R23, desc[UR6][R22.64] ;  /* 0x0000000616177981 */ /* 0x000f2a000c1e9500 */
[----:B------:R-:W4:Y:S01]  /*1010*/  LD.E.U16 R28, desc[UR6][R28.64] ;  /* 0x000000061c1c7980 */ /* 0x000f22000c101500 */
[----:B0-----:R-:W-:-:S03]  /*1020*/  IMAD.WIDE R14, R10, 0x2, R20 ;  /* 0x000000020a0e7825 */ /* 0x001fc600078e0214 */
[----:B------:R-:W4:Y:S04]  /*1030*/  LDG.E.U16.CONSTANT R20, desc[UR6][R20.64] ;  /* 0x0000000614147981 */ /* 0x000f28000c1e9500 */
[----:B------:R0:W4:Y:S04]  /*1040*/  LD.E.U16 R22, desc[UR6][R18.64] ;  /* 0x0000000612167980 */ /* 0x000128000c101500 */
[----:B------:R-:W4:Y:S01]  /*1050*/  LDG.E.U16.CONSTANT R10, desc[UR6][R14.64] ;  /* 0x000000060e0a7981 */ /* 0x000f22000c1e9500 */
[----:B------:R-:W-:Y:S02]  /*1060*/  IADD3 R17, PT, PT, R17, 0x4, RZ ;  /* 0x0000000411117810 */ /* 0x000fe40007ffe0ff */
[----:B--2---:R-:W-:-:S02]  /*1070*/  SHF.L.U32 R24, R24, 0x10, RZ ;  /* 0x0000001018187819 */ /* 0x004fc400000006ff */
[----:B---3--:R-:W-:-:S05]  /*1080*/  SHF.L.U32 R27, R26, 0x10, RZ ;  /* 0x000000101a1b7819 */ /* 0x008fca00000006ff */
[----:B------:R-:W-:Y:S01]  /*1090*/  FFMA R24, R27, R24, R16 ;  /* 0x000000181b187223 */ /* 0x000fe20000000010 */
[----:B----4-:R-:W-:Y:S01]  /*10a0*/  SHF.L.U32 R26, R25, 0x10, RZ ;  /* 0x00000010191a7819 */ /* 0x010fe200000006ff */
[----:B------:R-:W-:-:S04]  /*10b0*/  IMAD.U32 R25, R23, 0x10000, RZ ;  /* 0x0001000017197824 */ /* 0x000fc800078e00ff */
[----:B------:R-:W-:Y:S01]  /*10c0*/  FFMA R24, R25, R26, R24 ;  /* 0x0000001a19187223 */ /* 0x000fe20000000018 */
[----:B------:R-:W-:Y:S02]  /*10d0*/  SHF.L.U32 R16, R28, 0x10, RZ ;  /* 0x000000101c107819 */ /* 0x000fe400000006ff */
[----:B0-----:R-:W-:Y:S02]  /*10e0*/  SHF.L.U32 R19, R20, 0x10, RZ ;  /* 0x0000001014137819 */ /* 0x001fe400000006ff */
[----:B------:R-:W-:Y:S01]  /*10f0*/  SHF.L.U32 R22, R22, 0x10, RZ ;  /* 0x0000001016167819 */ /* 0x000fe200000006ff */
[----:B------:R-:W-:-:S04]  /*1100*/  IMAD.U32 R10, R10, 0x10000, RZ ;  /* 0x000100000a0a7824 */ /* 0x000fc800078e00ff */
[----:B------:R-:W-:-:S04]  /*1110*/  FFMA R19, R19, R22, R24 ;  /* 0x0000001613137223 */ /* 0x000fc80000000018 */
[----:B------:R-:W-:-:S07]  /*1120*/  FFMA R16, R10, R16, R19 ;  /* 0x000000100a107223 */ /* 0x000fce0000000013 */
.L_x_15:
        /* <DEDUP_REMOVED lines=13> */
[----:B-1----:R-:W-:-:S04]  /*1200*/  @P0 IMAD.WIDE R20, R5, 0x2, R20 ;  /* 0x0000000205140825 */ /* 0x002fc800078e0214 */
[----:B------:R-:W-:Y:S02]  /*1210*/  @!P1 IMAD.IADD R5, R6, 0x1, R17 ;  /* 0x0000000106059824 */ /* 0x000fe400078e0211 */
        /* <DEDUP_REMOVED lines=12> */
[----:B----4-:R-:W-:Y:S02]  /*12e0*/  @P0 SHF.L.U32 R10, R18, 0x10, RZ ;  /* 0x00000010120a0819 */ /* 0x010fe400000006ff */
[----:B--2---:R-:W-:Y:S02]  /*12f0*/  @P0 SHF.L.U32 R17, R6, 0x10, RZ ;  /* 0x0000001006110819 */ /* 0x004fe400000006ff */
[----:B------:R-:W-:Y:S01]  /*1300*/  @P0 SHF.L.U32 R5, R20, 0x10, RZ ;  /* 0x0000001014050819 */ /* 0x000fe200000006ff */
[----:B------:R-:W-:-:S04]  /*1310*/  @P0 IMAD.U32 R11, R8, 0x10000, RZ ;  /* 0x00010000080b0824 */ /* 0x000fc800078e00ff */
[----:B------:R-:W-:Y:S01]  /*1320*/  @P0 FFMA R10, R5, R10, R16 ;  /* 0x0000000a050a0223 */ /* 0x000fe20000000010 */
[----:B---3--:R-:W-:-:S03]  /*1330*/  @!P1 SHF.L.U32 R6, R12, 0x10, RZ ;  /* 0x000000100c069819 */ /* 0x008fc600000006ff */
[----:B------:R-:W-:Y:S01]  /*1340*/  @P0 FFMA R16, R11, R17, R10 ;  /* 0x000000110b100223 */ /* 0x000fe2000000000a */
[----:B------:R-:W-:-:S05]  /*1350*/  @!P1 SHF.L.U32 R5, R14, 0x10, RZ ;  /* 0x000000100e059819 */ /* 0x000fca00000006ff */
[----:B------:R-:W-:-:S07]  /*1360*/  @!P1 FFMA R16, R5, R6, R16 ;  /* 0x0000000605109223 */ /* 0x000fce0000000010 */
.L_x_14:
        /* <DEDUP_REMOVED lines=21> */
[----:B------:R-:W-:-:S05]  /*14c0*/  F2FP.BF16.F32.PACK_AB R16, RZ, R16 ;  /* 0x00000010ff10723e */ /* 0x000fca00000010ff */
[----:B--2---:R-:W-:-:S05]  /*14d0*/  HADD2.BF16_V2 R5, R5.H0_H0, R16.H0_H0 ;  /* 0x2000001005057230 */ /* 0x004fca0000200800 */
[----:B------:R-:W-:Y:S01]  /*14e0*/  STG.E.U16 desc[UR6][R2.64], R5 ;  /* 0x0000000502007986 */ /* 0x000fe2000c101506 */
[----:B------:R-:W-:Y:S05]  /*14f0*/  EXIT ;  /* 0x000000000000794d */ /* 0x000fea0003800000 */
.L_x_16:
[----:B------:R-:W0:Y:S01]  /*1500*/  LDC.64 R2, c[0x0][0x390] ;  /* 0x0000e400ff027b82 */ /* 0x000e220000000a00 */
[----:B------:R-:W-:Y:S01]  /*1510*/  F2FP.BF16.F32.PACK_AB R16, RZ, R16 ;  /* 0x00000010ff10723e */ /* 0x000fe200000010ff */
[----:B0-----:R-:W-:-:S05]  /*1520*/  IMAD.WIDE.U32 R2, R5, 0x2, R2 ;  /* 0x0000000205027825 */ /* 0x001fca00078e0002 */
[----:B------:R-:W-:Y:S01]  /*1530*/  STG.E.U16 desc[UR6][R2.64], R16 ;  /* 0x0000001002007986 */ /* 0x000fe2000c101506 */
[----:B------:R-:W-:Y:S05]  /*1540*/  EXIT ;  /* 0x000000000000794d */ /* 0x000fea0003800000 */
.L_x_17:
        /* <DEDUP_REMOVED lines=11> */
.L_x_20:


//--------------------- .nv.shared.reserved.0     --------------------------
	.section	.nv.shared.reserved.0,"aw",@nobits
	.weak		__nv_reservedSMEM_offset_0_alias
	.size		__nv_reservedSMEM_offset_0_alias, 0, 64
	.other		__nv_reservedSMEM_offset_0_alias,@"STO_CUDA_RESERVED_SHARED STV_DEFAULT"
__nv_reservedSMEM_offset_0_alias:
	.zero		0
	.zero		64


//--------------------- .nv.constant0._Z28lora_fused_qkv_expand_kernelIffEvPKT_PKvPT0_PKiS8_S8_S8_S8_S8_S8_S8_S8_S8_S8_iiiiibiiii --------------------------
	.section	.nv.constant0._Z28lora_fused_qkv_expand_kernelIffEvPKT_PKvPT0_PKiS8_S8_S8_S8_S8_S8_S8_S8_S8_S8_iiiiibiiii,"a",@progbits
	.sectionflags	@""
	.align	4
.nv.constant0._Z28lora_fused_qkv_expand_kernelIffEvPKT_PKvPT0_PKiS8_S8_S8_S8_S8_S8_S8_S8_S8_S8_iiiiibiiii:
	.zero		1048


//--------------------- .nv.constant0._Z28lora_fused_qkv_expand_kernelI6__halfS0_EvPKT_PKvPT0_PKiS9_S9_S9_S9_S9_S9_S9_S9_S9_S9_iiiiibiiii --------------------------
	.section	.nv.constant0._Z28lora_fused_qkv_expand_kernelI6__halfS0_EvPKT_PKvPT0_PKiS9_S9_S9_S9_S9_S9_S9_S9_S9_S9_iiiiibiiii,"a",@progbits
	.sectionflags	@""
	.align	4
.nv.constant0._Z28lora_fused_qkv_expand_kernelI6__halfS0_EvPKT_PKvPT0_PKiS9_S9_S9_S9_S9_S9_S9_S9_S9_S9_iiiiibiiii:
	.zero		1048


//--------------------- .nv.constant0._Z28lora_fused_qkv_expand_kernelI13__nv_bfloat16S0_EvPKT_PKvPT0_PKiS9_S9_S9_S9_S9_S9_S9_S9_S9_S9_iiiiibiiii --------------------------
	.section	.nv.constant0._Z28lora_fused_qkv_expand_kernelI13__nv_bfloat16S0_EvPKT_PKvPT0_PKiS9_S9_S9_S9_S9_S9_S9_S9_S9_S9_iiiiibiiii,"a",@progbits
	.sectionflags	@""
	.align	4
.nv.constant0._Z28lora_fused_qkv_expand_kernelI13__nv_bfloat16S0_EvPKT_PKvPT0_PKiS9_S9_S9_S9_S9_S9_S9_S9_S9_S9_iiiiibiiii:
	.zero		1048


//--------------------- SYMBOLS --------------------------

	.type		.nv.reservedSmem.offset0,@object
	.size		.nv.reservedSmem.offset0,0x4
